//
// Generated by NVIDIA NVVM Compiler
//
// Compiler Build ID: CL-36424714
// Cuda compilation tools, release 13.0, V13.0.88
// Based on NVVM 20.0.0
//

.version 9.0
.target sm_100
.address_size 64

	// .globl	_Z11interpolatePfS_fS_i
// _ZZ11interpolatePfS_fS_iE2ss has been demoted
// _ZZ11interpolatePfS_fS_iE2ts has been demoted
// _ZZ11interpolatePfS_fS_iE2ks has been demoted

.visible .entry _Z11interpolatePfS_fS_i(
	.param .u64 .ptr .align 1 _Z11interpolatePfS_fS_i_param_0,
	.param .u64 .ptr .align 1 _Z11interpolatePfS_fS_i_param_1,
	.param .f32 _Z11interpolatePfS_fS_i_param_2,
	.param .u64 .ptr .align 1 _Z11interpolatePfS_fS_i_param_3,
	.param .u32 _Z11interpolatePfS_fS_i_param_4
)
{
	.reg .pred 	%p<38>;
	.reg .b32 	%r<80>;
	.reg .b32 	%f<205>;
	.reg .b64 	%rd<21>;
	// demoted variable
	.shared .align 4 .b8 _ZZ11interpolatePfS_fS_iE2ss[400];
	// demoted variable
	.shared .align 4 .b8 _ZZ11interpolatePfS_fS_iE2ts[400];
	// demoted variable
	.shared .align 4 .b8 _ZZ11interpolatePfS_fS_iE2ks[400];
	ld.param.u64 	%rd10, [_Z11interpolatePfS_fS_i_param_0];
	ld.param.u64 	%rd9, [_Z11interpolatePfS_fS_i_param_1];
	ld.param.f32 	%f14, [_Z11interpolatePfS_fS_i_param_2];
	ld.param.u64 	%rd11, [_Z11interpolatePfS_fS_i_param_3];
	ld.param.u32 	%r31, [_Z11interpolatePfS_fS_i_param_4];
	cvta.to.global.u64 	%rd1, %rd10;
	cvta.to.global.u64 	%rd2, %rd11;
	mov.u32 	%r32, %ctaid.x;
	mov.u32 	%r33, %ntid.x;
	mov.u32 	%r34, %tid.x;
	mad.lo.s32 	%r1, %r32, %r33, %r34;
	setp.ge.s32 	%p1, %r1, %r31;
	@%p1 bra 	$L__BB0_54;
	shl.b32 	%r35, %r1, 2;
	mov.u32 	%r36, _ZZ11interpolatePfS_fS_iE2ss;
	add.s32 	%r2, %r36, %r35;
	mov.b32 	%r37, 1065353216;
	st.shared.u32 	[%r2], %r37;
	mov.u32 	%r38, _ZZ11interpolatePfS_fS_iE2ts;
	add.s32 	%r3, %r38, %r35;
	st.shared.u32 	[%r3], %r37;
	bar.sync 	0;
	setp.lt.s32 	%p2, %r31, 1;
	@%p2 bra 	$L__BB0_41;
	mul.wide.s32 	%rd12, %r1, 4;
	add.s64 	%rd3, %rd1, %rd12;
	and.b32  	%r4, %r31, 7;
	setp.lt.u32 	%p3, %r31, 8;
	mov.b32 	%r73, 0;
	@%p3 bra 	$L__BB0_21;
	and.b32  	%r73, %r31, 2147483640;
	neg.s32 	%r70, %r1;
	add.s64 	%rd20, %rd1, 16;
	mov.b32 	%r71, 0;
$L__BB0_4:
	.pragma "nounroll";
	setp.eq.s32 	%p4, %r70, 0;
	@%p4 bra 	$L__BB0_6;
	ld.shared.f32 	%f15, [%r2];
	ld.global.f32 	%f16, [%rd20+-16];
	sub.f32 	%f17, %f14, %f16;
	mul.f32 	%f18, %f15, %f17;
	st.shared.f32 	[%r2], %f18;
	ld.shared.f32 	%f19, [%r3];
	ld.global.f32 	%f20, [%rd3];
	sub.f32 	%f21, %f20, %f16;
	mul.f32 	%f22, %f19, %f21;
	st.shared.f32 	[%r3], %f22;
$L__BB0_6:
	add.s32 	%r41, %r71, 1;
	setp.eq.s32 	%p5, %r41, %r1;
	@%p5 bra 	$L__BB0_8;
	ld.shared.f32 	%f23, [%r2];
	ld.global.f32 	%f24, [%rd20+-12];
	sub.f32 	%f25, %f14, %f24;
	mul.f32 	%f26, %f23, %f25;
	st.shared.f32 	[%r2], %f26;
	ld.shared.f32 	%f27, [%r3];
	ld.global.f32 	%f28, [%rd3];
	sub.f32 	%f29, %f28, %f24;
	mul.f32 	%f30, %f27, %f29;
	st.shared.f32 	[%r3], %f30;
$L__BB0_8:
	add.s32 	%r42, %r71, 2;
	setp.eq.s32 	%p6, %r42, %r1;
	@%p6 bra 	$L__BB0_10;
	ld.shared.f32 	%f31, [%r2];
	ld.global.f32 	%f32, [%rd20+-8];
	sub.f32 	%f33, %f14, %f32;
	mul.f32 	%f34, %f31, %f33;
	st.shared.f32 	[%r2], %f34;
	ld.shared.f32 	%f35, [%r3];
	ld.global.f32 	%f36, [%rd3];
	sub.f32 	%f37, %f36, %f32;
	mul.f32 	%f38, %f35, %f37;
	st.shared.f32 	[%r3], %f38;
$L__BB0_10:
	add.s32 	%r43, %r71, 3;
	setp.eq.s32 	%p7, %r43, %r1;
	@%p7 bra 	$L__BB0_12;
	ld.shared.f32 	%f39, [%r2];
	ld.global.f32 	%f40, [%rd20+-4];
	sub.f32 	%f41, %f14, %f40;
	mul.f32 	%f42, %f39, %f41;
	st.shared.f32 	[%r2], %f42;
	ld.shared.f32 	%f43, [%r3];
	ld.global.f32 	%f44, [%rd3];
	sub.f32 	%f45, %f44, %f40;
	mul.f32 	%f46, %f43, %f45;
	st.shared.f32 	[%r3], %f46;
$L__BB0_12:
	add.s32 	%r44, %r71, 4;
	setp.eq.s32 	%p8, %r44, %r1;
	@%p8 bra 	$L__BB0_14;
	ld.shared.f32 	%f47, [%r2];
	ld.global.f32 	%f48, [%rd20];
	sub.f32 	%f49, %f14, %f48;
	mul.f32 	%f50, %f47, %f49;
	st.shared.f32 	[%r2], %f50;
	ld.shared.f32 	%f51, [%r3];
	ld.global.f32 	%f52, [%rd3];
	sub.f32 	%f53, %f52, %f48;
	mul.f32 	%f54, %f51, %f53;
	st.shared.f32 	[%r3], %f54;
$L__BB0_14:
	add.s32 	%r45, %r71, 5;
	setp.eq.s32 	%p9, %r45, %r1;
	@%p9 bra 	$L__BB0_16;
	ld.shared.f32 	%f55, [%r2];
	ld.global.f32 	%f56, [%rd20+4];
	sub.f32 	%f57, %f14, %f56;
	mul.f32 	%f58, %f55, %f57;
	st.shared.f32 	[%r2], %f58;
	ld.shared.f32 	%f59, [%r3];
	ld.global.f32 	%f60, [%rd3];
	sub.f32 	%f61, %f60, %f56;
	mul.f32 	%f62, %f59, %f61;
	st.shared.f32 	[%r3], %f62;
$L__BB0_16:
	add.s32 	%r46, %r71, 6;
	setp.eq.s32 	%p10, %r46, %r1;
	@%p10 bra 	$L__BB0_18;
	ld.shared.f32 	%f63, [%r2];
	ld.global.f32 	%f64, [%rd20+8];
	sub.f32 	%f65, %f14, %f64;
	mul.f32 	%f66, %f63, %f65;
	st.shared.f32 	[%r2], %f66;
	ld.shared.f32 	%f67, [%r3];
	ld.global.f32 	%f68, [%rd3];
	sub.f32 	%f69, %f68, %f64;
	mul.f32 	%f70, %f67, %f69;
	st.shared.f32 	[%r3], %f70;
$L__BB0_18:
	add.s32 	%r47, %r71, 7;
	setp.eq.s32 	%p11, %r47, %r1;
	@%p11 bra 	$L__BB0_20;
	ld.shared.f32 	%f71, [%r2];
	ld.global.f32 	%f72, [%rd20+12];
	sub.f32 	%f73, %f14, %f72;
	mul.f32 	%f74, %f71, %f73;
	st.shared.f32 	[%r2], %f74;
	ld.shared.f32 	%f75, [%r3];
	ld.global.f32 	%f76, [%rd3];
	sub.f32 	%f77, %f76, %f72;
	mul.f32 	%f78, %f75, %f77;
	st.shared.f32 	[%r3], %f78;
$L__BB0_20:
	add.s32 	%r71, %r71, 8;
	add.s32 	%r70, %r70, 8;
	add.s64 	%rd20, %rd20, 32;
	setp.ne.s32 	%p12, %r71, %r73;
	@%p12 bra 	$L__BB0_4;
$L__BB0_21:
	setp.eq.s32 	%p13, %r4, 0;
	@%p13 bra 	$L__BB0_41;
	and.b32  	%r12, %r31, 3;
	setp.lt.u32 	%p14, %r4, 4;
	@%p14 bra 	$L__BB0_32;
	setp.eq.s32 	%p15, %r73, %r1;
	mul.wide.u32 	%rd13, %r73, 4;
	add.s64 	%rd7, %rd1, %rd13;
	@%p15 bra 	$L__BB0_25;
	ld.shared.f32 	%f79, [%r2];
	ld.global.f32 	%f80, [%rd7];
	sub.f32 	%f81, %f14, %f80;
	mul.f32 	%f82, %f79, %f81;
	st.shared.f32 	[%r2], %f82;
	ld.shared.f32 	%f83, [%r3];
	ld.global.f32 	%f84, [%rd3];
	sub.f32 	%f85, %f84, %f80;
	mul.f32 	%f86, %f83, %f85;
	st.shared.f32 	[%r3], %f86;
$L__BB0_25:
	add.s32 	%r48, %r73, 1;
	setp.eq.s32 	%p16, %r48, %r1;
	@%p16 bra 	$L__BB0_27;
	ld.shared.f32 	%f87, [%r2];
	ld.global.f32 	%f88, [%rd7+4];
	sub.f32 	%f89, %f14, %f88;
	mul.f32 	%f90, %f87, %f89;
	st.shared.f32 	[%r2], %f90;
	ld.shared.f32 	%f91, [%r3];
	ld.global.f32 	%f92, [%rd3];
	sub.f32 	%f93, %f92, %f88;
	mul.f32 	%f94, %f91, %f93;
	st.shared.f32 	[%r3], %f94;
$L__BB0_27:
	add.s32 	%r49, %r73, 2;
	setp.eq.s32 	%p17, %r49, %r1;
	@%p17 bra 	$L__BB0_29;
	ld.shared.f32 	%f95, [%r2];
	ld.global.f32 	%f96, [%rd7+8];
	sub.f32 	%f97, %f14, %f96;
	mul.f32 	%f98, %f95, %f97;
	st.shared.f32 	[%r2], %f98;
	ld.shared.f32 	%f99, [%r3];
	ld.global.f32 	%f100, [%rd3];
	sub.f32 	%f101, %f100, %f96;
	mul.f32 	%f102, %f99, %f101;
	st.shared.f32 	[%r3], %f102;
$L__BB0_29:
	add.s32 	%r50, %r73, 3;
	setp.eq.s32 	%p18, %r50, %r1;
	@%p18 bra 	$L__BB0_31;
	ld.shared.f32 	%f103, [%r2];
	ld.global.f32 	%f104, [%rd7+12];
	sub.f32 	%f105, %f14, %f104;
	mul.f32 	%f106, %f103, %f105;
	st.shared.f32 	[%r2], %f106;
	ld.shared.f32 	%f107, [%r3];
	ld.global.f32 	%f108, [%rd3];
	sub.f32 	%f109, %f108, %f104;
	mul.f32 	%f110, %f107, %f109;
	st.shared.f32 	[%r3], %f110;
$L__BB0_31:
	add.s32 	%r73, %r73, 4;
$L__BB0_32:
	setp.eq.s32 	%p19, %r12, 0;
	@%p19 bra 	$L__BB0_41;
	setp.eq.s32 	%p20, %r12, 1;
	@%p20 bra 	$L__BB0_39;
	setp.eq.s32 	%p21, %r73, %r1;
	mul.wide.u32 	%rd14, %r73, 4;
	add.s64 	%rd8, %rd1, %rd14;
	@%p21 bra 	$L__BB0_36;
	ld.shared.f32 	%f111, [%r2];
	ld.global.f32 	%f112, [%rd8];
	sub.f32 	%f113, %f14, %f112;
	mul.f32 	%f114, %f111, %f113;
	st.shared.f32 	[%r2], %f114;
	ld.shared.f32 	%f115, [%r3];
	ld.global.f32 	%f116, [%rd3];
	sub.f32 	%f117, %f116, %f112;
	mul.f32 	%f118, %f115, %f117;
	st.shared.f32 	[%r3], %f118;
$L__BB0_36:
	add.s32 	%r51, %r73, 1;
	setp.eq.s32 	%p22, %r51, %r1;
	@%p22 bra 	$L__BB0_38;
	ld.shared.f32 	%f119, [%r2];
	ld.global.f32 	%f120, [%rd8+4];
	sub.f32 	%f121, %f14, %f120;
	mul.f32 	%f122, %f119, %f121;
	st.shared.f32 	[%r2], %f122;
	ld.shared.f32 	%f123, [%r3];
	ld.global.f32 	%f124, [%rd3];
	sub.f32 	%f125, %f124, %f120;
	mul.f32 	%f126, %f123, %f125;
	st.shared.f32 	[%r3], %f126;
$L__BB0_38:
	add.s32 	%r73, %r73, 2;
$L__BB0_39:
	and.b32  	%r52, %r31, 1;
	setp.eq.b32 	%p23, %r52, 1;
	not.pred 	%p24, %p23;
	setp.eq.s32 	%p25, %r73, %r1;
	or.pred  	%p26, %p24, %p25;
	@%p26 bra 	$L__BB0_41;
	ld.shared.f32 	%f127, [%r2];
	mul.wide.u32 	%rd15, %r73, 4;
	add.s64 	%rd16, %rd1, %rd15;
	ld.global.f32 	%f128, [%rd16];
	sub.f32 	%f129, %f14, %f128;
	mul.f32 	%f130, %f127, %f129;
	st.shared.f32 	[%r2], %f130;
	ld.shared.f32 	%f131, [%r3];
	ld.global.f32 	%f132, [%rd3];
	sub.f32 	%f133, %f132, %f128;
	mul.f32 	%f134, %f131, %f133;
	st.shared.f32 	[%r3], %f134;
$L__BB0_41:
	ld.shared.f32 	%f135, [%r2];
	ld.shared.f32 	%f136, [%r3];
	div.rn.f32 	%f137, %f135, %f136;
	cvta.to.global.u64 	%rd17, %rd9;
	mul.wide.s32 	%rd18, %r1, 4;
	add.s64 	%rd19, %rd17, %rd18;
	ld.global.f32 	%f138, [%rd19];
	mul.f32 	%f139, %f137, %f138;
	mov.u32 	%r54, _ZZ11interpolatePfS_fS_iE2ks;
	add.s32 	%r55, %r54, %r35;
	st.shared.f32 	[%r55], %f139;
	bar.sync 	0;
	setp.ne.s32 	%p27, %r1, 0;
	setp.eq.s32 	%p28, %r31, 0;
	or.pred  	%p29, %p27, %p28;
	@%p29 bra 	$L__BB0_54;
	mul.lo.s32 	%r57, %r31, %r31;
	ld.global.f32 	%f204, [%rd2];
	max.u32 	%r17, %r57, 1;
	and.b32  	%r18, %r17, 13;
	setp.lt.u32 	%p30, %r57, 16;
	mov.b32 	%r78, 0;
	@%p30 bra 	$L__BB0_45;
	and.b32  	%r78, %r17, -16;
	add.s32 	%r75, %r54, 32;
	neg.s32 	%r76, %r78;
$L__BB0_44:
	.pragma "nounroll";
	ld.shared.f32 	%f141, [%r75+-32];
	add.f32 	%f142, %f141, %f204;
	ld.shared.f32 	%f143, [%r75+-28];
	add.f32 	%f144, %f143, %f142;
	ld.shared.f32 	%f145, [%r75+-24];
	add.f32 	%f146, %f145, %f144;
	ld.shared.f32 	%f147, [%r75+-20];
	add.f32 	%f148, %f147, %f146;
	ld.shared.f32 	%f149, [%r75+-16];
	add.f32 	%f150, %f149, %f148;
	ld.shared.f32 	%f151, [%r75+-12];
	add.f32 	%f152, %f151, %f150;
	ld.shared.f32 	%f153, [%r75+-8];
	add.f32 	%f154, %f153, %f152;
	ld.shared.f32 	%f155, [%r75+-4];
	add.f32 	%f156, %f155, %f154;
	ld.shared.f32 	%f157, [%r75];
	add.f32 	%f158, %f157, %f156;
	ld.shared.f32 	%f159, [%r75+4];
	add.f32 	%f160, %f159, %f158;
	ld.shared.f32 	%f161, [%r75+8];
	add.f32 	%f162, %f161, %f160;
	ld.shared.f32 	%f163, [%r75+12];
	add.f32 	%f164, %f163, %f162;
	ld.shared.f32 	%f165, [%r75+16];
	add.f32 	%f166, %f165, %f164;
	ld.shared.f32 	%f167, [%r75+20];
	add.f32 	%f168, %f167, %f166;
	ld.shared.f32 	%f169, [%r75+24];
	add.f32 	%f170, %f169, %f168;
	ld.shared.f32 	%f171, [%r75+28];
	add.f32 	%f204, %f171, %f170;
	add.s32 	%r76, %r76, 16;
	add.s32 	%r75, %r75, 64;
	setp.ne.s32 	%p31, %r76, 0;
	@%p31 bra 	$L__BB0_44;
$L__BB0_45:
	setp.eq.s32 	%p32, %r18, 0;
	@%p32 bra 	$L__BB0_53;
	and.b32  	%r26, %r17, 5;
	setp.lt.u32 	%p33, %r18, 8;
	@%p33 bra 	$L__BB0_48;
	shl.b32 	%r60, %r78, 2;
	add.s32 	%r62, %r54, %r60;
	ld.shared.f32 	%f173, [%r62];
	add.f32 	%f174, %f173, %f204;
	ld.shared.f32 	%f175, [%r62+4];
	add.f32 	%f176, %f175, %f174;
	ld.shared.f32 	%f177, [%r62+8];
	add.f32 	%f178, %f177, %f176;
	ld.shared.f32 	%f179, [%r62+12];
	add.f32 	%f180, %f179, %f178;
	ld.shared.f32 	%f181, [%r62+16];
	add.f32 	%f182, %f181, %f180;
	ld.shared.f32 	%f183, [%r62+20];
	add.f32 	%f184, %f183, %f182;
	ld.shared.f32 	%f185, [%r62+24];
	add.f32 	%f186, %f185, %f184;
	ld.shared.f32 	%f187, [%r62+28];
	add.f32 	%f204, %f187, %f186;
	add.s32 	%r78, %r78, 8;
$L__BB0_48:
	setp.eq.s32 	%p34, %r26, 0;
	@%p34 bra 	$L__BB0_53;
	setp.lt.u32 	%p35, %r26, 4;
	@%p35 bra 	$L__BB0_51;
	shl.b32 	%r63, %r78, 2;
	add.s32 	%r65, %r54, %r63;
	ld.shared.f32 	%f189, [%r65];
	add.f32 	%f190, %f189, %f204;
	ld.shared.f32 	%f191, [%r65+4];
	add.f32 	%f192, %f191, %f190;
	ld.shared.f32 	%f193, [%r65+8];
	add.f32 	%f194, %f193, %f192;
	ld.shared.f32 	%f195, [%r65+12];
	add.f32 	%f204, %f195, %f194;
	add.s32 	%r78, %r78, 4;
$L__BB0_51:
	and.b32  	%r66, %r17, 1;
	setp.eq.b32 	%p36, %r66, 1;
	not.pred 	%p37, %p36;
	@%p37 bra 	$L__BB0_53;
	shl.b32 	%r67, %r78, 2;
	add.s32 	%r69, %r54, %r67;
	ld.shared.f32 	%f196, [%r69];
	add.f32 	%f204, %f196, %f204;
$L__BB0_53:
	st.global.f32 	[%rd2], %f204;
$L__BB0_54:
	ret;

}


// ===== COMPILED SASS (sm_100) =====

	.target	sm_100

	.elftype	@"ET_EXEC"


//--------------------- .note.nv.tkinfo           --------------------------
	.section	.note.nv.tkinfo,"",@"SHT_NOTE"
	.sectionflags	@"SHF_NOTE_NV_TKINFO"
	.tkinfo
        /*0018*/ 	.word	0x00000002
        /*0030*/ 	.string	""
        /*0030*/ 	.string	"ptxas"
        /*0030*/ 	.string	"Cuda compilation tools, release 13.0, V13.0.88"
        /*0030*/ 	.string	"Build cuda_13.0.r13.0/compiler.36424714_0"
        /*0030*/ 	.string	"-arch sm_100 -m 64 "



//--------------------- .note.nv.cuinfo           --------------------------
	.section	.note.nv.cuinfo,"",@"SHT_NOTE"
	.sectionflags	@"SHF_NOTE_NV_CUINFO"
        /*0018*/ 	.short	0x0002
        /*001a*/ 	.short	0x0064
        /*001c*/ 	.short	0x0082
	.zero		2


//--------------------- .nv.info                  --------------------------
	.section	.nv.info,"",@"SHT_CUDA_INFO"
	.align	4


	//----- nvinfo : EIATTR_REGCOUNT
	.align		4
        /*0000*/ 	.byte	0x04, 0x2f
        /*0002*/ 	.short	(.L_1 - .L_0)
	.align		4
.L_0:
        /*0004*/ 	.word	index@(_Z11interpolatePfS_fS_i)
        /*0008*/ 	.word	0x00000019


	//----- nvinfo : EIATTR_FRAME_SIZE
	.align		4
.L_1:
        /*000c*/ 	.byte	0x04, 0x11
        /*000e*/ 	.short	(.L_3 - .L_2)
	.align		4
.L_2:
        /*0010*/ 	.word	index@($__internal_0_$__cuda_sm3x_div_rn_noftz_f32_slowpath)
        /*0014*/ 	.word	0x00000000


	//----- nvinfo : EIATTR_FRAME_SIZE
	.align		4
.L_3:
        /*0018*/ 	.byte	0x04, 0x11
        /*001a*/ 	.short	(.L_5 - .L_4)
	.align		4
.L_4:
        /*001c*/ 	.word	index@(_Z11interpolatePfS_fS_i)
        /*0020*/ 	.word	0x00000000


	//----- nvinfo : EIATTR_MIN_STACK_SIZE
	.align		4
.L_5:
        /*0024*/ 	.byte	0x04, 0x12
        /*0026*/ 	.short	(.L_7 - .L_6)
	.align		4
.L_6:
        /*0028*/ 	.word	index@(_Z11interpolatePfS_fS_i)
        /*002c*/ 	.word	0x00000000
.L_7:


//--------------------- .nv.compat                --------------------------
	.section	.nv.compat,"",@"SHT_CUDA_COMPAT_INFO"
	.align	4
        /*0000*/ 	.byte	0x02, 0x09, 0x00, 0x00, 0x02, 0x02, 0x01, 0x00, 0x02, 0x05, 0x05, 0x00, 0x03, 0x07, 0x01, 0x01
        /*0010*/ 	.byte	0x02, 0x03, 0x00, 0x00, 0x02, 0x06, 0x01, 0x00, 0x04, 0x0b, 0x08, 0x00, 0x01, 0x00, 0x00, 0x00
        /*0020*/ 	.byte	0x00, 0x00, 0x00, 0x00


//--------------------- .nv.info._Z11interpolatePfS_fS_i --------------------------
	.section	.nv.info._Z11interpolatePfS_fS_i,"",@"SHT_CUDA_INFO"
	.sectionflags	@""
	.align	4


	//----- nvinfo : EIATTR_CUDA_API_VERSION
	.align		4
        /*0000*/ 	.byte	0x04, 0x37
        /*0002*/ 	.short	(.L_9 - .L_8)
.L_8:
        /*0004*/ 	.word	0x00000082


	//----- nvinfo : EIATTR_KPARAM_INFO
	.align		4
.L_9:
        /*0008*/ 	.byte	0x04, 0x17
        /*000a*/ 	.short	(.L_11 - .L_10)
.L_10:
        /*000c*/ 	.word	0x00000000
        /*0010*/ 	.short	0x0004
        /*0012*/ 	.short	0x0020
        /*0014*/ 	.byte	0x00, 0xf0, 0x11, 0x00


	//----- nvinfo : EIATTR_KPARAM_INFO
	.align		4
.L_11:
        /*0018*/ 	.byte	0x04, 0x17
        /*001a*/ 	.short	(.L_13 - .L_12)
.L_12:
        /*001c*/ 	.word	0x00000000
        /*0020*/ 	.short	0x0003
        /*0022*/ 	.short	0x0018
        /*0024*/ 	.byte	0x00, 0xf5, 0x21, 0x00


	//----- nvinfo : EIATTR_KPARAM_INFO
	.align		4
.L_13:
        /*0028*/ 	.byte	0x04, 0x17
        /*002a*/ 	.short	(.L_15 - .L_14)
.L_14:
        /*002c*/ 	.word	0x00000000
        /*0030*/ 	.short	0x0002
        /*0032*/ 	.short	0x0010
        /*0034*/ 	.byte	0x00, 0xf0, 0x11, 0x00


	//----- nvinfo : EIATTR_KPARAM_INFO
	.align		4
.L_15:
        /*0038*/ 	.byte	0x04, 0x17
        /*003a*/ 	.short	(.L_17 - .L_16)
.L_16:
        /*003c*/ 	.word	0x00000000
        /*0040*/ 	.short	0x0001
        /*0042*/ 	.short	0x0008
        /*0044*/ 	.byte	0x00, 0xf5, 0x21, 0x00


	//----- nvinfo : EIATTR_KPARAM_INFO
	.align		4
.L_17:
        /*0048*/ 	.byte	0x04, 0x17
        /*004a*/ 	.short	(.L_19 - .L_18)
.L_18:
        /*004c*/ 	.word	0x00000000
        /*0050*/ 	.short	0x0000
        /*0052*/ 	.short	0x0000
        /*0054*/ 	.byte	0x00, 0xf5, 0x21, 0x00


	//----- nvinfo : EIATTR_SPARSE_MMA_MASK
	.align		4
.L_19:
        /*0058*/ 	.byte	0x03, 0x50
        /*005a*/ 	.short	0x0000


	//----- nvinfo : EIATTR_MAXREG_COUNT
	.align		4
        /*005c*/ 	.byte	0x03, 0x1b
        /*005e*/ 	.short	0x00ff


	//----- nvinfo : EIATTR_NUM_BARRIERS
	.align		4
        /*0060*/ 	.byte	0x02, 0x4c
        /*0062*/ 	.byte	0x01
	.zero		1


	//----- nvinfo : EIATTR_MERCURY_ISA_VERSION
	.align		4
        /*0064*/ 	.byte	0x03, 0x5f
        /*0066*/ 	.short	0x0101


	//----- nvinfo : EIATTR_VRC_CTA_INIT_COUNT
	.align		4
        /*0068*/ 	.byte	0x02, 0x4a
	.zero		1
	.zero		1


	//----- nvinfo : EIATTR_EXIT_INSTR_OFFSETS
	.align		4
        /*006c*/ 	.byte	0x04, 0x1c
        /*006e*/ 	.short	(.L_21 - .L_20)


	//   ....[0]....
.L_20:
        /*0070*/ 	.word	0x00000070


	//   ....[1]....
        /*0074*/ 	.word	0x000011e0


	//   ....[2]....
        /*0078*/ 	.word	0x00001640


	//----- nvinfo : EIATTR_CRS_STACK_SIZE
	.align		4
.L_21:
        /*007c*/ 	.byte	0x04, 0x1e
        /*007e*/ 	.short	(.L_23 - .L_22)
.L_22:
        /*0080*/ 	.word	0x00000000


	//----- nvinfo : EIATTR_CBANK_PARAM_SIZE
	.align		4
.L_23:
        /*0084*/ 	.byte	0x03, 0x19
        /*0086*/ 	.short	0x0024


	//----- nvinfo : EIATTR_PARAM_CBANK
	.align		4
        /*0088*/ 	.byte	0x04, 0x0a
        /*008a*/ 	.short	(.L_25 - .L_24)
	.align		4
.L_24:
        /*008c*/ 	.word	index@(.nv.constant0._Z11interpolatePfS_fS_i)
        /*0090*/ 	.short	0x0380
        /*0092*/ 	.short	0x0024


	//----- nvinfo : EIATTR_SW_WAR
	.align		4
.L_25:
        /*0094*/ 	.byte	0x04, 0x36
        /*0096*/ 	.short	(.L_27 - .L_26)
.L_26:
        /*0098*/ 	.word	0x00000008
.L_27:


//--------------------- .nv.callgraph             --------------------------
	.section	.nv.callgraph,"",@"SHT_CUDA_CALLGRAPH"
	.align	4
	.sectionentsize	8
	.align		4
        /*0000*/ 	.word	0x00000000
	.align		4
        /*0004*/ 	.word	0xffffffff
	.align		4
        /*0008*/ 	.word	0x00000000
	.align		4
        /*000c*/ 	.word	0xfffffffe
	.align		4
        /*0010*/ 	.word	0x00000000
	.align		4
        /*0014*/ 	.word	0xfffffffd
	.align		4
        /*0018*/ 	.word	0x00000000
	.align		4
        /*001c*/ 	.word	0xfffffffc


//--------------------- .text._Z11interpolatePfS_fS_i --------------------------
	.section	.text._Z11interpolatePfS_fS_i,"ax",@progbits
	.align	128
        .global         _Z11interpolatePfS_fS_i
        .type           _Z11interpolatePfS_fS_i,@function
        .size           _Z11interpolatePfS_fS_i,(.L_x_25 - _Z11interpolatePfS_fS_i)
        .other          _Z11interpolatePfS_fS_i,@"STO_CUDA_ENTRY STV_DEFAULT"
_Z11interpolatePfS_fS_i:
.text._Z11interpolatePfS_fS_i:
[----:B------:R-:W-:Y:S01]  /*0000*/  LDC R1, c[0x0][0x37c] ;  /* 0x0000df00ff017b82 */ /* 0x000fe20000000800 */
[----:B------:R-:W0:Y:S07]  /*0010*/  S2R R3, SR_TID.X ;  /* 0x0000000000037919 */ /* 0x000e2e0000002100 */
[----:B------:R-:W0:Y:S01]  /*0020*/  S2UR UR4, SR_CTAID.X ;  /* 0x00000000000479c3 */ /* 0x000e220000002500 */
[----:B------:R-:W1:Y:S07]  /*0030*/  LDCU UR7, c[0x0][0x3a0] ;  /* 0x00007400ff0777ac */ /* 0x000e6e0008000800 */
[----:B------:R-:W0:Y:S02]  /*0040*/  LDC R6, c[0x0][0x360] ;  /* 0x0000d800ff067b82 */ /* 0x000e240000000800 */
[----:B0-----:R-:W-:-:S05]  /*0050*/  IMAD R6, R6, UR4, R3 ;  /* 0x0000000406067c24 */ /* 0x001fca000f8e0203 */
[----:B-1----:R-:W-:-:S13]  /*0060*/  ISETP.GE.AND P0, PT, R6, UR7, PT ;  /* 0x0000000706007c0c */ /* 0x002fda000bf06270 */
[----:B------:R-:W-:Y:S05]  /*0070*/  @P0 EXIT ;  /* 0x000000000000094d */ /* 0x000fea0003800000 */
[----:B------:R-:W0:Y:S01]  /*0080*/  S2UR UR6, SR_CgaCtaId ;  /* 0x00000000000679c3 */ /* 0x000e220000008800 */
[----:B------:R-:W-:Y:S01]  /*0090*/  UMOV UR4, 0x400 ;  /* 0x0000040000047882 */ /* 0x000fe20000000000 */
[----:B------:R-:W-:Y:S01]  /*00a0*/  HFMA2 R2, -RZ, RZ, 1.875, 0 ;  /* 0x3f800000ff027431 */ /* 0x000fe200000001ff */
[----:B------:R-:W-:Y:S02]  /*00b0*/  UIADD3 UR5, UPT, UPT, UR4, 0x190, URZ ;  /* 0x0000019004057890 */ /* 0x000fe4000fffe0ff */
[----:B------:R-:W-:Y:S01]  /*00c0*/  UISETP.GE.AND UP0, UPT, UR7, 0x1, UPT ;  /* 0x000000010700788c */ /* 0x000fe2000bf06270 */
[----:B------:R-:W1:Y:S01]  /*00d0*/  LDCU.64 UR12, c[0x0][0x358] ;  /* 0x00006b00ff0c77ac */ /* 0x000e620008000a00 */
[----:B0-----:R-:W-:Y:S02]  /*00e0*/  ULEA UR4, UR6, UR4, 0x18 ;  /* 0x0000000406047291 */ /* 0x001fe4000f8ec0ff */
[----:B------:R-:W-:-:S04]  /*00f0*/  ULEA UR5, UR6, UR5, 0x18 ;  /* 0x0000000506057291 */ /* 0x000fc8000f8ec0ff */
[C---:B------:R-:W-:Y:S02]  /*0100*/  LEA R0, R6.reuse, UR4, 0x2 ;  /* 0x0000000406007c11 */ /* 0x040fe4000f8e10ff */
[----:B------:R-:W-:-:S03]  /*0110*/  LEA R7, R6, UR5, 0x2 ;  /* 0x0000000506077c11 */ /* 0x000fc6000f8e10ff */
[----:B------:R0:W-:Y:S04]  /*0120*/  STS [R0], R2 ;  /* 0x0000000200007388 */ /* 0x0001e80000000800 */
[----:B------:R0:W-:Y:S01]  /*0130*/  STS [R7], R2 ;  /* 0x0000000207007388 */ /* 0x0001e20000000800 */
[----:B------:R-:W-:Y:S06]  /*0140*/  BAR.SYNC.DEFER_BLOCKING 0x0 ;  /* 0x0000000000007b1d */ /* 0x000fec0000010000 */
[----:B-1----:R-:W-:Y:S05]  /*0150*/  BRA.U !UP0, `(.L_x_0) ;  /* 0x0000000d08ac7547 */ /* 0x002fea000b800000 */
[----:B0-----:R-:W0:Y:S01]  /*0160*/  LDC.64 R2, c[0x0][0x380] ;  /* 0x0000e000ff027b82 */ /* 0x001e220000000a00 */
[----:B------:R-:W-:Y:S01]  /*0170*/  UISETP.GE.U32.AND UP1, UPT, UR7, 0x8, UPT ;  /* 0x000000080700788c */ /* 0x000fe2000bf26070 */
[----:B------:R-:W-:Y:S01]  /*0180*/  MOV R9, RZ ;  /* 0x000000ff00097202 */ /* 0x000fe20000000f00 */
[----:B------:R-:W-:-:S04]  /*0190*/  ULOP3.LUT UR10, UR7, 0x7, URZ, 0xc0, !UPT ;  /* 0x00000007070a7892 */ /* 0x000fc8000f8ec0ff */
[----:B------:R-:W-:Y:S01]  /*01a0*/  UISETP.NE.AND UP0, UPT, UR10, URZ, UPT ;  /* 0x000000ff0a00728c */ /* 0x000fe2000bf05270 */
[----:B0-----:R-:W-:Y:S02]  /*01b0*/  IMAD.WIDE R2, R6, 0x4, R2 ;  /* 0x0000000406027825 */ /* 0x001fe400078e0202 */
[----:B------:R-:W-:Y:S08]  /*01c0*/  BRA.U !UP1, `(.L_x_1) ;  /* 0x0000000509d87547 */ /* 0x000ff0000b800000 */
[----:B------:R-:W0:Y:S01]  /*01d0*/  LDCU.64 UR8, c[0x0][0x380] ;  /* 0x00007000ff0877ac */ /* 0x000e220008000a00 */
[----:B------:R-:W-:Y:S01]  /*01e0*/  IADD3 R8, PT, PT, -R6, RZ, RZ ;  /* 0x000000ff06087210 */ /* 0x000fe20007ffe1ff */
[----:B------:R-:W-:-:S06]  /*01f0*/  ULOP3.LUT UR4, UR7, 0x7ffffff8, URZ, 0xc0, !UPT ;  /* 0x7ffffff807047892 */ /* 0x000fcc000f8ec0ff */
[----:B------:R-:W-:Y:S01]  /*0200*/  MOV R9, UR4 ;  /* 0x0000000400097c02 */ /* 0x000fe20008000f00 */
[----:B------:R-:W-:Y:S01]  /*0210*/  UMOV UR4, URZ ;  /* 0x000000ff00047c82 */ /* 0x000fe20008000000 */
[----:B0-----:R-:W-:-:S04]  /*0220*/  UIADD3 UR5, UP1, UPT, UR8, 0x10, URZ ;  /* 0x0000001008057890 */ /* 0x001fc8000ff3e0ff */
[----:B------:R-:W-:Y:S02]  /*0230*/  UIADD3.X UR6, UPT, UPT, URZ, UR9, URZ, UP1, !UPT ;  /* 0x00000009ff067290 */ /* 0x000fe40008ffe4ff */
[----:B------:R-:W-:-:S04]  /*0240*/  MOV R4, UR5 ;  /* 0x0000000500047c02 */ /* 0x000fc80008000f00 */
[----:B------:R-:W-:-:S07]  /*0250*/  IMAD.U32 R5, RZ, RZ, UR6 ;  /* 0x00000006ff057e24 */ /* 0x000fce000f8e00ff */
.L_x_2:
[----:B------:R-:W-:-:S13]  /*0260*/  ISETP.NE.AND P2, PT, R8, RZ, PT ;  /* 0x000000ff0800720c */ /* 0x000fda0003f45270 */
[----:B------:R-:W2:Y:S01]  /*0270*/  @P2 LDG.E R14, desc[UR12][R4.64+-0x10] ;  /* 0xfffff00c040e2981 */ /* 0x000ea2000c1e1900 */
[----:B------:R-:W-:Y:S01]  /*0280*/  UIADD3 UR5, UPT, UPT, UR4, 0x1, URZ ;  /* 0x0000000104057890 */ /* 0x000fe2000fffe0ff */
[----:B------:R-:W2:Y:S02]  /*0290*/  @P2 LDC R15, c[0x0][0x390] ;  /* 0x0000e400ff0f2b82 */ /* 0x000ea40000000800 */
[----:B------:R-:W3:Y:S03]  /*02a0*/  @P2 LDG.E R19, desc[UR12][R2.64] ;  /* 0x0000000c02132981 */ /* 0x000ee6000c1e1900 */
[----:B------:R-:W-:Y:S01]  /*02b0*/  ISETP.NE.AND P3, PT, R6, UR5, PT ;  /* 0x0000000506007c0c */ /* 0x000fe2000bf65270 */
[----:B0-----:R-:W0:-:S12]  /*02c0*/  @P2 LDS R13, [R0] ;  /* 0x00000000000d2984 */ /* 0x001e180000000800 */
[----:B------:R-:W4:Y:S01]  /*02d0*/  @P3 LDG.E R16, desc[UR12][R4.64+-0xc] ;  /* 0xfffff40c04103981 */ /* 0x000f22000c1e1900 */
[----:B------:R-:W-:Y:S01]  /*02e0*/  UIADD3 UR5, UPT, UPT, UR4, 0x2, URZ ;  /* 0x0000000204057890 */ /* 0x000fe2000fffe0ff */
[----:B------:R-:W4:Y:S02]  /*02f0*/  @P3 LDC R21, c[0x0][0x390] ;  /* 0x0000e400ff153b82 */ /* 0x000f240000000800 */
[----:B------:R-:W5:Y:S03]  /*0300*/  @P3 LDG.E R17, desc[UR12][R2.64] ;  /* 0x0000000c02113981 */ /* 0x000f66000c1e1900 */
[----:B------:R-:W-:-:S13]  /*0310*/  ISETP.NE.AND P0, PT, R6, UR5, PT ;  /* 0x0000000506007c0c */ /* 0x000fda000bf05270 */
[----:B------:R-:W5:Y:S04]  /*0320*/  @P0 LDG.E R12, desc[UR12][R4.64+-0x8] ;  /* 0xfffff80c040c0981 */ /* 0x000f68000c1e1900 */
[----:B------:R-:W5:Y:S01]  /*0330*/  @P0 LDG.E R11, desc[UR12][R2.64] ;  /* 0x0000000c020b0981 */ /* 0x000f62000c1e1900 */
[----:B------:R-:W-:-:S06]  /*0340*/  UIADD3 UR5, UPT, UPT, UR4, 0x3, URZ ;  /* 0x0000000304057890 */ /* 0x000fcc000fffe0ff */
[----:B------:R-:W-:-:S13]  /*0350*/  ISETP.NE.AND P1, PT, R6, UR5, PT ;  /* 0x0000000506007c0c */ /* 0x000fda000bf25270 */
[----:B------:R-:W5:Y:S01]  /*0360*/  @P1 LDG.E R10, desc[UR12][R4.64+-0x4] ;  /* 0xfffffc0c040a1981 */ /* 0x000f62000c1e1900 */
[----:B------:R-:W-:Y:S01]  /*0370*/  UIADD3 UR5, UPT, UPT, UR4, 0x4, URZ ;  /* 0x0000000404057890 */ /* 0x000fe2000fffe0ff */
[----:B--2---:R-:W-:-:S04]  /*0380*/  @P2 FADD R18, -R14, R15 ;  /* 0x0000000f0e122221 */ /* 0x004fc80000000100 */
[----:B0-----:R-:W-:Y:S02]  /*0390*/  @P2 FMUL R15, R13, R18 ;  /* 0x000000120d0f2220 */ /* 0x001fe40000400000 */
[----:B------:R-:W2:Y:S04]  /*03a0*/  @P1 LDG.E R13, desc[UR12][R2.64] ;  /* 0x0000000c020d1981 */ /* 0x000ea8000c1e1900 */
[----:B------:R-:W-:Y:S04]  /*03b0*/  @P2 STS [R0], R15 ;  /* 0x0000000f00002388 */ /* 0x000fe80000000800 */
[----:B------:R-:W0:Y:S01]  /*03c0*/  @P2 LDS R18, [R7] ;  /* 0x0000000007122984 */ /* 0x000e220000000800 */
[----:B---3--:R-:W-:-:S04]  /*03d0*/  @P2 FADD R19, -R14, R19 ;  /* 0x000000130e132221 */ /* 0x008fc80000000100 */
[----:B0-----:R-:W-:-:S05]  /*03e0*/  @P2 FMUL R18, R18, R19 ;  /* 0x0000001312122220 */ /* 0x001fca0000400000 */
[----:B------:R-:W-:Y:S01]  /*03f0*/  @P2 STS [R7], R18 ;  /* 0x0000001207002388 */ /* 0x000fe20000000800 */
[----:B------:R-:W-:-:S03]  /*0400*/  ISETP.NE.AND P2, PT, R6, UR5, PT ;  /* 0x0000000506007c0c */ /* 0x000fc6000bf45270 */
[----:B------:R-:W0:Y:S10]  /*0410*/  @P3 LDS R19, [R0] ;  /* 0x0000000000133984 */ /* 0x000e340000000800 */
[----:B------:R-:W3:Y:S01]  /*0420*/  @P2 LDG.E R14, desc[UR12][R4.64] ;  /* 0x0000000c040e2981 */ /* 0x000ee2000c1e1900 */
[----:B----4-:R-:W-:Y:S01]  /*0430*/  @P3 FADD R20, -R16, R21 ;  /* 0x0000001510143221 */ /* 0x010fe20000000100 */
[----:B-----5:R-:W-:Y:S01]  /*0440*/  @P3 FADD R17, R17, -R16 ;  /* 0x8000001011113221 */ /* 0x020fe20000000000 */
[----:B------:R-:W-:Y:S01]  /*0450*/  UIADD3 UR5, UPT, UPT, UR4, 0x5, URZ ;  /* 0x0000000504057890 */ /* 0x000fe2000fffe0ff */
[----:B------:R-:W4:Y:S01]  /*0460*/  @P2 LDG.E R15, desc[UR12][R2.64] ;  /* 0x0000000c020f2981 */ /* 0x000f22000c1e1900 */
[----:B------:R-:W1:Y:S01]  /*0470*/  @P0 LDC R21, c[0x0][0x390] ;  /* 0x0000e400ff150b82 */ /* 0x000e620000000800 */
[----:B0-----:R-:W-:-:S05]  /*0480*/  @P3 FMUL R19, R19, R20 ;  /* 0x0000001413133220 */ /* 0x001fca0000400000 */
[----:B------:R-:W-:Y:S04]  /*0490*/  @P3 STS [R0], R19 ;  /* 0x0000001300003388 */ /* 0x000fe80000000800 */
[----:B------:R-:W0:Y:S02]  /*04a0*/  @P3 LDS R20, [R7] ;  /* 0x0000000007143984 */ /* 0x000e240000000800 */
[----:B0-----:R-:W-:-:S05]  /*04b0*/  @P3 FMUL R20, R20, R17 ;  /* 0x0000001114143220 */ /* 0x001fca0000400000 */
[----:B------:R-:W-:Y:S01]  /*04c0*/  @P3 STS [R7], R20 ;  /* 0x0000001407003388 */ /* 0x000fe20000000800 */
[----:B------:R-:W-:-:S03]  /*04d0*/  ISETP.NE.AND P3, PT, R6, UR5, PT ;  /* 0x0000000506007c0c */ /* 0x000fc6000bf65270 */
[----:B------:R-:W0:Y:S10]  /*04e0*/  @P0 LDS R17, [R0] ;  /* 0x0000000000110984 */ /* 0x000e340000000800 */
[----:B------:R-:W5:Y:S01]  /*04f0*/  @P3 LDG.E R16, desc[UR12][R4.64+0x4] ;  /* 0x0000040c04103981 */ /* 0x000f62000c1e1900 */
[----:B-1----:R-:W-:Y:S01]  /*0500*/  @P0 FADD R18, -R12, R21 ;  /* 0x000000150c120221 */ /* 0x002fe20000000100 */
[----:B------:R-:W-:Y:S01]  /*0510*/  @P0 FADD R11, R11, -R12 ;  /* 0x8000000c0b0b0221 */ /* 0x000fe20000000000 */
[----:B------:R-:W-:Y:S01]  /*0520*/  UIADD3 UR5, UPT, UPT, UR4, 0x6, URZ ;  /* 0x0000000604057890 */ /* 0x000fe2000fffe0ff */
[----:B------:R-:W1:Y:S01]  /*0530*/  @P1 LDC R21, c[0x0][0x390] ;  /* 0x0000e400ff151b82 */ /* 0x000e620000000800 */
[----:B0-----:R-:W-:-:S02]  /*0540*/  @P0 FMUL R19, R17, R18 ;  /* 0x0000001211130220 */ /* 0x001fc40000400000 */
[----:B------:R-:W5:Y:S04]  /*0550*/  @P3 LDG.E R17, desc[UR12][R2.64] ;  /* 0x0000000c02113981 */ /* 0x000f68000c1e1900 */
        /* <DEDUP_REMOVED lines=8> */
[----:B------:R-:W-:Y:S01]  /*05e0*/  UIADD3 UR5, UPT, UPT, UR4, 0x7, URZ ;  /* 0x0000000704057890 */ /* 0x000fe2000fffe0ff */
[----:B------:R-:W3:Y:S02]  /*05f0*/  @P2 LDC R21, c[0x0][0x390] ;  /* 0x0000e400ff152b82 */ /* 0x000ee40000000800 */
[----:B0-----:R-:W-:-:S02]  /*0600*/  @P1 FMUL R19, R12, R19 ;  /* 0x000000130c131220 */ /* 0x001fc40000400000 */
[----:B------:R-:W5:Y:S04]  /*0610*/  @P0 LDG.E R12, desc[UR12][R2.64] ;  /* 0x0000000c020c0981 */ /* 0x000f68000c1e1900 */
[----:B------:R-:W-:Y:S04]  /*0620*/  @P1 STS [R0], R19 ;  /* 0x0000001300001388 */ /* 0x000fe80000000800 */
[----:B------:R-:W0:Y:S01]  /*0630*/  @P1 LDS R20, [R7] ;  /* 0x0000000007141984 */ /* 0x000e220000000800 */
[----:B--2---:R-:W-:-:S04]  /*0640*/  @P1 FADD R13, R13, -R10 ;  /* 0x8000000a0d0d1221 */ /* 0x004fc80000000000 */
[----:B0-----:R-:W-:-:S05]  /*0650*/  @P1 FMUL R20, R20, R13 ;  /* 0x0000000d14141220 */ /* 0x001fca0000400000 */
[----:B------:R-:W-:Y:S01]  /*0660*/  @P1 STS [R7], R20 ;  /* 0x0000001407001388 */ /* 0x000fe20000000800 */
[----:B------:R-:W-:-:S03]  /*0670*/  ISETP.NE.AND P1, PT, R6, UR5, PT ;  /* 0x0000000506007c0c */ /* 0x000fc6000bf25270 */
[----:B------:R-:W0:Y:S10]  /*0680*/  @P2 LDS R13, [R0] ;  /* 0x00000000000d2984 */ /* 0x000e340000000800 */
[----:B------:R-:W2:Y:S01]  /*0690*/  @P1 LDG.E R10, desc[UR12][R4.64+0xc] ;  /* 0x00000c0c040a1981 */ /* 0x000ea2000c1e1900 */
[----:B---3--:R-:W-:-:S04]  /*06a0*/  @P2 FADD R18, -R14, R21 ;  /* 0x000000150e122221 */ /* 0x008fc80000000100 */
[----:B0-----:R-:W-:Y:S02]  /*06b0*/  @P2 FMUL R19, R13, R18 ;  /* 0x000000120d132220 */ /* 0x001fe40000400000 */
[----:B------:R-:W3:Y:S04]  /*06c0*/  @P1 LDG.E R13, desc[UR12][R2.64] ;  /* 0x0000000c020d1981 */ /* 0x000ee8000c1e1900 */
[----:B------:R-:W-:Y:S04]  /*06d0*/  @P2 STS [R0], R19 ;  /* 0x0000001300002388 */ /* 0x000fe80000000800 */
[----:B------:R-:W0:Y:S01]  /*06e0*/  @P2 LDS R18, [R7] ;  /* 0x0000000007122984 */ /* 0x000e220000000800 */
[----:B----4-:R-:W-:-:S04]  /*06f0*/  @P2 FADD R15, R15, -R14 ;  /* 0x8000000e0f0f2221 */ /* 0x010fc80000000000 */
[----:B0-----:R-:W-:Y:S02]  /*0700*/  @P2 FMUL R18, R18, R15 ;  /* 0x0000000f12122220 */ /* 0x001fe40000400000 */
[----:B------:R-:W5:Y:S03]  /*0710*/  @P3 LDC R15, c[0x0][0x390] ;  /* 0x0000e400ff0f3b82 */ /* 0x000f660000000800 */
[----:B------:R0:W-:Y:S04]  /*0720*/  @P2 STS [R7], R18 ;  /* 0x0000001207002388 */ /* 0x0001e80000000800 */
[----:B------:R-:W1:Y:S01]  /*0730*/  @P3 LDS R14, [R0] ;  /* 0x00000000000e3984 */ /* 0x000e620000000800 */
[----:B0-----:R-:W0:Y:S01]  /*0740*/  @P0 LDC R18, c[0x0][0x390] ;  /* 0x0000e400ff120b82 */ /* 0x001e220000000800 */
[----:B-----5:R-:W-:-:S04]  /*0750*/  @P3 FADD R15, -R16, R15 ;  /* 0x0000000f100f3221 */ /* 0x020fc80000000100 */
[----:B-1----:R-:W-:-:S05]  /*0760*/  @P3 FMUL R15, R14, R15 ;  /* 0x0000000f0e0f3220 */ /* 0x002fca0000400000 */
[----:B------:R1:W-:Y:S04]  /*0770*/  @P3 STS [R0], R15 ;  /* 0x0000000f00003388 */ /* 0x0003e80000000800 */
[----:B------:R-:W4:Y:S01]  /*0780*/  @P3 LDS R14, [R7] ;  /* 0x00000000070e3984 */ /* 0x000f220000000800 */
[----:B------:R-:W-:Y:S01]  /*0790*/  @P3 FADD R17, R17, -R16 ;  /* 0x8000001011113221 */ /* 0x000fe20000000000 */
[----:B-1----:R-:W2:Y:S03]  /*07a0*/  @P1 LDC R15, c[0x0][0x390] ;  /* 0x0000e400ff0f1b82 */ /* 0x002ea60000000800 */
[----:B----4-:R-:W-:-:S05]  /*07b0*/  @P3 FMUL R14, R14, R17 ;  /* 0x000000110e0e3220 */ /* 0x010fca0000400000 */
[----:B------:R-:W-:Y:S04]  /*07c0*/  @P3 STS [R7], R14 ;  /* 0x0000000e07003388 */ /* 0x000fe80000000800 */
[----:B------:R-:W1:Y:S01]  /*07d0*/  @P0 LDS R16, [R0] ;  /* 0x0000000000100984 */ /* 0x000e620000000800 */
[----:B0-----:R-:W-:-:S04]  /*07e0*/  @P0 FADD R17, -R11, R18 ;  /* 0x000000120b110221 */ /* 0x001fc80000000100 */
[----:B-1----:R-:W-:-:S05]  /*07f0*/  @P0 FMUL R17, R16, R17 ;  /* 0x0000001110110220 */ /* 0x002fca0000400000 */
[----:B------:R-:W-:Y:S04]  /*0800*/  @P0 STS [R0], R17 ;  /* 0x0000001100000388 */ /* 0x000fe80000000800 */
[----:B------:R-:W0:Y:S01]  /*0810*/  @P0 LDS R16, [R7] ;  /* 0x0000000007100984 */ /* 0x000e220000000800 */
[----:B------:R-:W-:-:S04]  /*0820*/  @P0 FADD R11, R12, -R11 ;  /* 0x8000000b0c0b0221 */ /* 0x000fc80000000000 */
[----:B0-----:R-:W-:-:S05]  /*0830*/  @P0 FMUL R16, R16, R11 ;  /* 0x0000000b10100220 */ /* 0x001fca0000400000 */
[----:B------:R-:W-:Y:S04]  /*0840*/  @P0 STS [R7], R16 ;  /* 0x0000001007000388 */ /* 0x000fe80000000800 */
[----:B------:R-:W0:Y:S01]  /*0850*/  @P1 LDS R11, [R0] ;  /* 0x00000000000b1984 */ /* 0x000e220000000800 */
[----:B--2---:R-:W-:-:S04]  /*0860*/  @P1 FADD R12, -R10, R15 ;  /* 0x0000000f0a0c1221 */ /* 0x004fc80000000100 */
[----:B0-----:R-:W-:-:S05]  /*0870*/  @P1 FMUL R11, R11, R12 ;  /* 0x0000000c0b0b1220 */ /* 0x001fca0000400000 */
[----:B------:R-:W-:Y:S04]  /*0880*/  @P1 STS [R0], R11 ;  /* 0x0000000b00001388 */ /* 0x000fe80000000800 */
[----:B------:R-:W0:Y:S01]  /*0890*/  @P1 LDS R12, [R7] ;  /* 0x00000000070c1984 */ /* 0x000e220000000800 */
[----:B------:R-:W-:Y:S01]  /*08a0*/  UIADD3 UR4, UPT, UPT, UR4, 0x8, URZ ;  /* 0x0000000804047890 */ /* 0x000fe2000fffe0ff */
[----:B---3--:R-:W-:-:S05]  /*08b0*/  @P1 FADD R13, R13, -R10 ;  /* 0x8000000a0d0d1221 */ /* 0x008fca0000000000 */
[----:B------:R-:W-:Y:S02]  /*08c0*/  ISETP.NE.AND P0, PT, R9, UR4, PT ;  /* 0x0000000409007c0c */ /* 0x000fe4000bf05270 */
[----:B------:R-:W-:Y:S01]  /*08d0*/  IADD3 R8, PT, PT, R8, 0x8, RZ ;  /* 0x0000000808087810 */ /* 0x000fe20007ffe0ff */
[----:B0-----:R-:W-:-:S05]  /*08e0*/  @P1 FMUL R12, R12, R13 ;  /* 0x0000000d0c0c1220 */ /* 0x001fca0000400000 */
[----:B------:R0:W-:Y:S01]  /*08f0*/  @P1 STS [R7], R12 ;  /* 0x0000000c07001388 */ /* 0x0001e20000000800 */
[----:B------:R-:W-:-:S04]  /*0900*/  IADD3 R4, P1, PT, R4, 0x20, RZ ;  /* 0x0000002004047810 */ /* 0x000fc80007f3e0ff */
[----:B------:R-:W-:Y:S01]  /*0910*/  IADD3.X R5, PT, PT, RZ, R5, RZ, P1, !PT ;  /* 0x00000005ff057210 */ /* 0x000fe20000ffe4ff */
[----:B------:R-:W-:Y:S08]  /*0920*/  @P0 BRA `(.L_x_2) ;  /* 0xfffffff8004c0947 */ /* 0x000ff0000383ffff */
.L_x_1:
[----:B------:R-:W-:Y:S05]  /*0930*/  BRA.U !UP0, `(.L_x_0) ;  /* 0x0000000508b47547 */ /* 0x000fea000b800000 */
[----:B------:R-:W1:Y:S01]  /*0940*/  LDC R8, c[0x0][0x3a0] ;  /* 0x0000e800ff087b82 */ /* 0x000e620000000800 */
[----:B------:R-:W-:Y:S01]  /*0950*/  UISETP.GE.U32.AND UP0, UPT, UR10, 0x4, UPT ;  /* 0x000000040a00788c */ /* 0x000fe2000bf06070 */
[----:B-1----:R-:W-:-:S04]  /*0960*/  LOP3.LUT R20, R8, 0x3, RZ, 0xc0, !PT ;  /* 0x0000000308147812 */ /* 0x002fc800078ec0ff */
[----:B------:R-:W-:-:S04]  /*0970*/  ISETP.NE.AND P4, PT, R20, RZ, PT ;  /* 0x000000ff1400720c */ /* 0x000fc80003f85270 */
[----:B------:R-:W-:Y:S09]  /*0980*/  BRA.U !UP0, `(.L_x_3) ;  /* 0x0000000108d87547 */ /* 0x000ff2000b800000 */
[----:B------:R-:W1:Y:S01]  /*0990*/  LDC.64 R4, c[0x0][0x380] ;  /* 0x0000e000ff047b82 */ /* 0x000e620000000a00 */
[----:B------:R-:W-:-:S13]  /*09a0*/  ISETP.NE.AND P0, PT, R9, R6, PT ;  /* 0x000000060900720c */ /* 0x000fda0003f05270 */
[----:B------:R-:W2:Y:S01]  /*09b0*/  @P0 LDG.E R19, desc[UR12][R2.64] ;  /* 0x0000000c02130981 */ /* 0x000ea2000c1e1900 */
[C---:B------:R-:W-:Y:S01]  /*09c0*/  IADD3 R11, PT, PT, R9.reuse, 0x1, RZ ;  /* 0x00000001090b7810 */ /* 0x040fe20007ffe0ff */
[C---:B------:R-:W-:Y:S01]  /*09d0*/  VIADD R13, R9.reuse, 0x3 ;  /* 0x00000003090d7836 */ /* 0x040fe20000000000 */
[----:B------:R-:W3:Y:S01]  /*09e0*/  @P0 LDC R17, c[0x0][0x390] ;  /* 0x0000e400ff110b82 */ /* 0x000ee20000000800 */
[----:B-1----:R-:W-:-:S05]  /*09f0*/  IMAD.WIDE.U32 R4, R9, 0x4, R4 ;  /* 0x0000000409047825 */ /* 0x002fca00078e0004 */
[----:B------:R-:W3:Y:S01]  /*0a00*/  @P0 LDG.E R16, desc[UR12][R4.64] ;  /* 0x0000000c04100981 */ /* 0x000ee2000c1e1900 */
[----:B------:R-:W-:-:S13]  /*0a10*/  ISETP.NE.AND P1, PT, R11, R6, PT ;  /* 0x000000060b00720c */ /* 0x000fda0003f25270 */
[----:B------:R-:W4:Y:S04]  /*0a20*/  @P1 LDG.E R14, desc[UR12][R4.64+0x4] ;  /* 0x0000040c040e1981 */ /* 0x000f28000c1e1900 */
[----:B------:R-:W5:Y:S01]  /*0a30*/  @P1 LDG.E R15, desc[UR12][R2.64] ;  /* 0x0000000c020f1981 */ /* 0x000f62000c1e1900 */
[----:B------:R-:W-:-:S04]  /*0a40*/  IADD3 R11, PT, PT, R9, 0x2, RZ ;  /* 0x00000002090b7810 */ /* 0x000fc80007ffe0ff */
[----:B------:R-:W-:-:S13]  /*0a50*/  ISETP.NE.AND P2, PT, R11, R6, PT ;  /* 0x000000060b00720c */ /* 0x000fda0003f45270 */
[----:B------:R-:W5:Y:S04]  /*0a60*/  @P2 LDG.E R10, desc[UR12][R4.64+0x8] ;  /* 0x0000080c040a2981 */ /* 0x000f68000c1e1900 */
[----:B------:R-:W5:Y:S01]  /*0a70*/  @P2 LDG.E R11, desc[UR12][R2.64] ;  /* 0x0000000c020b2981 */ /* 0x000f62000c1e1900 */
[----:B------:R-:W-:-:S03]  /*0a80*/  ISETP.NE.AND P3, PT, R13, R6, PT ;  /* 0x000000060d00720c */ /* 0x000fc60003f65270 */
[----:B------:R-:W1:Y:S10]  /*0a90*/  @P0 LDS R13, [R0] ;  /* 0x00000000000d0984 */ /* 0x000e740000000800 */
[----:B0-----:R0:W5:Y:S02]  /*0aa0*/  @P3 LDG.E R12, desc[UR12][R4.64+0xc] ;  /* 0x00000c0c040c3981 */ /* 0x001164000c1e1900 */
[----:B0-----:R-:W4:Y:S01]  /*0ab0*/  @P1 LDC R5, c[0x0][0x390] ;  /* 0x0000e400ff051b82 */ /* 0x001f220000000800 */
[----:B---3--:R-:W-:-:S04]  /*0ac0*/  @P0 FADD R18, -R16, R17 ;  /* 0x0000001110120221 */ /* 0x008fc80000000100 */
[----:B-1----:R-:W-:Y:S02]  /*0ad0*/  @P0 FMUL R17, R13, R18 ;  /* 0x000000120d110220 */ /* 0x002fe40000400000 */
[----:B------:R-:W3:Y:S04]  /*0ae0*/  @P3 LDG.E R13, desc[UR12][R2.64] ;  /* 0x0000000c020d3981 */ /* 0x000ee8000c1e1900 */
[----:B------:R-:W-:Y:S04]  /*0af0*/  @P0 STS [R0], R17 ;  /* 0x0000001100000388 */ /* 0x000fe80000000800 */
[----:B------:R-:W0:Y:S01]  /*0b00*/  @P0 LDS R18, [R7] ;  /* 0x0000000007120984 */ /* 0x000e220000000800 */
[----:B--2---:R-:W-:-:S04]  /*0b10*/  @P0 FADD R19, R19, -R16 ;  /* 0x8000001013130221 */ /* 0x004fc80000000000 */
[----:B0-----:R-:W-:-:S05]  /*0b20*/  @P0 FMUL R18, R18, R19 ;  /* 0x0000001312120220 */ /* 0x001fca0000400000 */
[----:B------:R-:W-:Y:S04]  /*0b30*/  @P0 STS [R7], R18 ;  /* 0x0000001207000388 */ /* 0x000fe80000000800 */
[----:B------:R-:W0:Y:S01]  /*0b40*/  @P1 LDS R16, [R0] ;  /* 0x0000000000101984 */ /* 0x000e220000000800 */
[----:B----4-:R-:W-:-:S04]  /*0b50*/  @P1 FADD R5, -R14, R5 ;  /* 0x000000050e051221 */ /* 0x010fc80000000100 */
[----:B0-----:R-:W-:-:S05]  /*0b60*/  @P1 FMUL R5, R16, R5 ;  /* 0x0000000510051220 */ /* 0x001fca0000400000 */
[----:B------:R-:W-:Y:S04]  /*0b70*/  @P1 STS [R0], R5 ;  /* 0x0000000500001388 */ /* 0x000fe80000000800 */
[----:B------:R-:W0:Y:S01]  /*0b80*/  @P1 LDS R4, [R7] ;  /* 0x0000000007041984 */ /* 0x000e220000000800 */
[----:B-----5:R-:W-:-:S04]  /*0b90*/  @P1 FADD R15, R15, -R14 ;  /* 0x8000000e0f0f1221 */ /* 0x020fc80000000000 */
[----:B0-----:R-:W-:Y:S02]  /*0ba0*/  @P1 FMUL R4, R4, R15 ;  /* 0x0000000f04041220 */ /* 0x001fe40000400000 */
[----:B------:R-:W0:Y:S03]  /*0bb0*/  @P2 LDC R15, c[0x0][0x390] ;  /* 0x0000e400ff0f2b82 */ /* 0x000e260000000800 */
[----:B------:R-:W-:Y:S04]  /*0bc0*/  @P1 STS [R7], R4 ;  /* 0x0000000407001388 */ /* 0x000fe80000000800 */
[----:B------:R-:W1:Y:S01]  /*0bd0*/  @P2 LDS R14, [R0] ;  /* 0x00000000000e2984 */ /* 0x000e620000000800 */
[----:B0-----:R-:W-:-:S04]  /*0be0*/  @P2 FADD R15, -R10, R15 ;  /* 0x0000000f0a0f2221 */ /* 0x001fc80000000100 */
[----:B-1----:R-:W-:-:S05]  /*0bf0*/  @P2 FMUL R15, R14, R15 ;  /* 0x0000000f0e0f2220 */ /* 0x002fca0000400000 */
[----:B------:R-:W-:Y:S04]  /*0c00*/  @P2 STS [R0], R15 ;  /* 0x0000000f00002388 */ /* 0x000fe80000000800 */
[----:B------:R-:W0:Y:S01]  /*0c10*/  @P2 LDS R14, [R7] ;  /* 0x00000000070e2984 */ /* 0x000e220000000800 */
[----:B------:R-:W-:-:S04]  /*0c20*/  @P2 FADD R11, R11, -R10 ;  /* 0x8000000a0b0b2221 */ /* 0x000fc80000000000 */
        /* <DEDUP_REMOVED lines=8> */
[----:B---3--:R-:W-:Y:S01]  /*0cb0*/  @P3 FADD R13, R13, -R12 ;  /* 0x8000000c0d0d3221 */ /* 0x008fe20000000000 */
[----:B------:R-:W-:-:S03]  /*0cc0*/  IADD3 R9, PT, PT, R9, 0x4, RZ ;  /* 0x0000000409097810 */ /* 0x000fc60007ffe0ff */
[----:B0-----:R-:W-:-:S05]  /*0cd0*/  @P3 FMUL R4, R4, R13 ;  /* 0x0000000d04043220 */ /* 0x001fca0000400000 */
[----:B------:R1:W-:Y:S02]  /*0ce0*/  @P3 STS [R7], R4 ;  /* 0x0000000407003388 */ /* 0x0003e40000000800 */
.L_x_3:
[----:B------:R-:W-:Y:S05]  /*0cf0*/  @!P4 BRA `(.L_x_0) ;  /* 0x0000000000c4c947 */ /* 0x000fea0003800000 */
[----:B------:R-:W-:Y:S02]  /*0d00*/  ISETP.NE.AND P0, PT, R20, 0x1, PT ;  /* 0x000000011400780c */ /* 0x000fe40003f05270 */
[----:B------:R-:W-:-:S11]  /*0d10*/  LOP3.LUT R8, R8, 0x1, RZ, 0xc0, !PT ;  /* 0x0000000108087812 */ /* 0x000fd600078ec0ff */
[----:B------:R-:W-:Y:S05]  /*0d20*/  @!P0 BRA `(.L_x_4) ;  /* 0x0000000000708947 */ /* 0x000fea0003800000 */
[----:B-1----:R-:W1:Y:S01]  /*0d30*/  LDC.64 R4, c[0x0][0x380] ;  /* 0x0000e000ff047b82 */ /* 0x002e620000000a00 */
[----:B------:R-:W-:-:S13]  /*0d40*/  ISETP.NE.AND P0, PT, R9, R6, PT ;  /* 0x000000060900720c */ /* 0x000fda0003f05270 */
[----:B------:R-:W2:Y:S01]  /*0d50*/  @P0 LDG.E R16, desc[UR12][R2.64] ;  /* 0x0000000c02100981 */ /* 0x000ea2000c1e1900 */
[C---:B------:R-:W-:Y:S01]  /*0d60*/  IADD3 R13, PT, PT, R9.reuse, 0x1, RZ ;  /* 0x00000001090d7810 */ /* 0x040fe20007ffe0ff */
[----:B------:R-:W3:Y:S02]  /*0d70*/  @P0 LDC R14, c[0x0][0x390] ;  /* 0x0000e400ff0e0b82 */ /* 0x000ee40000000800 */
[----:B------:R-:W4:Y:S01]  /*0d80*/  @P0 LDS R10, [R0] ;  /* 0x00000000000a0984 */ /* 0x000f220000000800 */
[----:B-1----:R-:W-:-:S05]  /*0d90*/  IMAD.WIDE.U32 R4, R9, 0x4, R4 ;  /* 0x0000000409047825 */ /* 0x002fca00078e0004 */
[----:B------:R-:W3:Y:S01]  /*0da0*/  @P0 LDG.E R11, desc[UR12][R4.64] ;  /* 0x0000000c040b0981 */ /* 0x000ee2000c1e1900 */
[----:B------:R-:W-:-:S13]  /*0db0*/  ISETP.NE.AND P1, PT, R13, R6, PT ;  /* 0x000000060d00720c */ /* 0x000fda0003f25270 */
[----:B0-----:R0:W5:Y:S04]  /*0dc0*/  @P1 LDG.E R12, desc[UR12][R4.64+0x4] ;  /* 0x0000040c040c1981 */ /* 0x001168000c1e1900 */
[----:B------:R-:W5:Y:S01]  /*0dd0*/  @P1 LDG.E R15, desc[UR12][R2.64] ;  /* 0x0000000c020f1981 */ /* 0x000f62000c1e1900 */
[----:B0-----:R-:W5:Y:S01]  /*0de0*/  @P1 LDC R5, c[0x0][0x390] ;  /* 0x0000e400ff051b82 */ /* 0x001f620000000800 */
[----:B------:R-:W-:Y:S01]  /*0df0*/  IADD3 R9, PT, PT, R9, 0x2, RZ ;  /* 0x0000000209097810 */ /* 0x000fe20007ffe0ff */
[----:B---3--:R-:W-:-:S04]  /*0e00*/  @P0 FADD R13, -R11, R14 ;  /* 0x0000000e0b0d0221 */ /* 0x008fc80000000100 */
[----:B----4-:R-:W-:-:S05]  /*0e10*/  @P0 FMUL R13, R10, R13 ;  /* 0x0000000d0a0d0220 */ /* 0x010fca0000400000 */
[----:B------:R-:W-:Y:S04]  /*0e20*/  @P0 STS [R0], R13 ;  /* 0x0000000d00000388 */ /* 0x000fe80000000800 */
[----:B------:R-:W0:Y:S01]  /*0e30*/  @P0 LDS R10, [R7] ;  /* 0x00000000070a0984 */ /* 0x000e220000000800 */
[----:B--2---:R-:W-:-:S04]  /*0e40*/  @P0 FADD R11, R16, -R11 ;  /* 0x8000000b100b0221 */ /* 0x004fc80000000000 */
[----:B0-----:R-:W-:-:S05]  /*0e50*/  @P0 FMUL R10, R10, R11 ;  /* 0x0000000b0a0a0220 */ /* 0x001fca0000400000 */
[----:B------:R-:W-:Y:S04]  /*0e60*/  @P0 STS [R7], R10 ;  /* 0x0000000a07000388 */ /* 0x000fe80000000800 */
[----:B------:R-:W0:Y:S01]  /*0e70*/  @P1 LDS R4, [R0] ;  /* 0x0000000000041984 */ /* 0x000e220000000800 */
[----:B-----5:R-:W-:-:S04]  /*0e80*/  @P1 FADD R5, -R12, R5 ;  /* 0x000000050c051221 */ /* 0x020fc80000000100 */
[----:B0-----:R-:W-:-:S05]  /*0e90*/  @P1 FMUL R5, R4, R5 ;  /* 0x0000000504051220 */ /* 0x001fca0000400000 */
[----:B------:R-:W-:Y:S04]  /*0ea0*/  @P1 STS [R0], R5 ;  /* 0x0000000500001388 */ /* 0x000fe80000000800 */
[----:B------:R-:W0:Y:S01]  /*0eb0*/  @P1 LDS R4, [R7] ;  /* 0x0000000007041984 */ /* 0x000e220000000800 */
[----:B------:R-:W-:-:S04]  /*0ec0*/  @P1 FADD R11, R15, -R12 ;  /* 0x8000000c0f0b1221 */ /* 0x000fc80000000000 */
[----:B0-----:R-:W-:-:S05]  /*0ed0*/  @P1 FMUL R4, R4, R11 ;  /* 0x0000000b04041220 */ /* 0x001fca0000400000 */
[----:B------:R2:W-:Y:S02]  /*0ee0*/  @P1 STS [R7], R4 ;  /* 0x0000000407001388 */ /* 0x0005e40000000800 */
.L_x_4:
[----:B------:R-:W-:Y:S01]  /*0ef0*/  ISETP.NE.AND P0, PT, R9, R6, PT ;  /* 0x000000060900720c */ /* 0x000fe20003f05270 */
[----:B------:R-:W-:Y:S03]  /*0f00*/  BSSY.RECONVERGENT B0, `(.L_x_0) ;  /* 0x0000010000007945 */ /* 0x000fe60003800200 */
[----:B------:R-:W-:-:S13]  /*0f10*/  ISETP.NE.U32.OR P0, PT, R8, 0x1, !P0 ;  /* 0x000000010800780c */ /* 0x000fda0004705470 */
[----:B------:R-:W-:Y:S05]  /*0f20*/  @P0 BRA `(.L_x_5) ;  /* 0x0000000000340947 */ /* 0x000fea0003800000 */
[----:B-12---:R-:W1:Y:S01]  /*0f30*/  LDC.64 R4, c[0x0][0x380] ;  /* 0x0000e000ff047b82 */ /* 0x006e620000000a00 */
[----:B------:R-:W2:Y:S01]  /*0f40*/  LDG.E R11, desc[UR12][R2.64] ;  /* 0x0000000c020b7981 */ /* 0x000ea2000c1e1900 */
[----:B------:R-:W3:Y:S03]  /*0f50*/  LDCU UR4, c[0x0][0x390] ;  /* 0x00007200ff0477ac */ /* 0x000ee60008000800 */
[----:B------:R-:W4:Y:S01]  /*0f60*/  LDS R8, [R0] ;  /* 0x0000000000087984 */ /* 0x000f220000000800 */
[----:B-1----:R-:W-:-:S06]  /*0f70*/  IMAD.WIDE.U32 R4, R9, 0x4, R4 ;  /* 0x0000000409047825 */ /* 0x002fcc00078e0004 */
[----:B------:R-:W3:Y:S02]  /*0f80*/  LDG.E R4, desc[UR12][R4.64] ;  /* 0x0000000c04047981 */ /* 0x000ee4000c1e1900 */
[----:B---3--:R-:W-:-:S04]  /*0f90*/  FADD R9, -R4, UR4 ;  /* 0x0000000404097e21 */ /* 0x008fc80008000100 */
[----:B----4-:R-:W-:-:S05]  /*0fa0*/  FMUL R9, R8, R9 ;  /* 0x0000000908097220 */ /* 0x010fca0000400000 */
[----:B------:R-:W-:Y:S04]  /*0fb0*/  STS [R0], R9 ;  /* 0x0000000900007388 */ /* 0x000fe80000000800 */
[----:B------:R-:W1:Y:S01]  /*0fc0*/  LDS R8, [R7] ;  /* 0x0000000007087984 */ /* 0x000e620000000800 */
[----:B--2---:R-:W-:-:S04]  /*0fd0*/  FADD R11, R11, -R4 ;  /* 0x800000040b0b7221 */ /* 0x004fc80000000000 */
[----:B-1----:R-:W-:-:S05]  /*0fe0*/  FMUL R8, R8, R11 ;  /* 0x0000000b08087220 */ /* 0x002fca0000400000 */
[----:B------:R3:W-:Y:S02]  /*0ff0*/  STS [R7], R8 ;  /* 0x0000000807007388 */ /* 0x0007e40000000800 */
.L_x_5:
[----:B------:R-:W-:Y:S05]  /*1000*/  BSYNC.RECONVERGENT B0 ;  /* 0x0000000000007941 */ /* 0x000fea0003800200 */
.L_x_0:
[----:B---3--:R-:W3:Y:S01]  /*1010*/  LDS R8, [R7] ;  /* 0x0000000007087984 */ /* 0x008ee20000000800 */
[----:B------:R-:W-:Y:S03]  /*1020*/  BSSY.RECONVERGENT B0, `(.L_x_6) ;  /* 0x000000d000007945 */ /* 0x000fe60003800200 */
[----:B0-----:R-:W0:Y:S01]  /*1030*/  LDS R0, [R0] ;  /* 0x0000000000007984 */ /* 0x001e220000000800 */
[----:B---3--:R-:W3:Y:S08]  /*1040*/  MUFU.RCP R2, R8 ;  /* 0x0000000800027308 */ /* 0x008ef00000001000 */
[----:B0-----:R-:W0:Y:S01]  /*1050*/  FCHK P0, R0, R8 ;  /* 0x0000000800007302 */ /* 0x001e220000000000 */
[----:B---3--:R-:W-:-:S04]  /*1060*/  FFMA R3, R2, -R8, 1 ;  /* 0x3f80000002037423 */ /* 0x008fc80000000808 */
[----:B------:R-:W-:-:S04]  /*1070*/  FFMA R3, R2, R3, R2 ;  /* 0x0000000302037223 */ /* 0x000fc80000000002 */
[----:B------:R-:W-:-:S04]  /*1080*/  FFMA R2, R0, R3, RZ ;  /* 0x0000000300027223 */ /* 0x000fc800000000ff */
[----:B-12---:R-:W-:-:S04]  /*1090*/  FFMA R4, R2, -R8, R0 ;  /* 0x8000000802047223 */ /* 0x006fc80000000000 */
[----:B------:R-:W-:Y:S01]  /*10a0*/  FFMA R4, R3, R4, R2 ;  /* 0x0000000403047223 */ /* 0x000fe20000000002 */
[----:B0-----:R-:W-:Y:S06]  /*10b0*/  @!P0 BRA `(.L_x_7) ;  /* 0x00000000000c8947 */ /* 0x001fec0003800000 */
[----:B------:R-:W-:-:S07]  /*10c0*/  MOV R2, 0x10e0 ;  /* 0x000010e000027802 */ /* 0x000fce0000000f00 */
[----:B------:R-:W-:Y:S05]  /*10d0*/  CALL.REL.NOINC `($__internal_0_$__cuda_sm3x_div_rn_noftz_f32_slowpath) ;  /* 0x00000004005c7944 */ /* 0x000fea0003c00000 */
[----:B------:R-:W-:-:S07]  /*10e0*/  MOV R4, R0 ;  /* 0x0000000000047202 */ /* 0x000fce0000000f00 */
.L_x_7:
[----:B------:R-:W-:Y:S05]  /*10f0*/  BSYNC.RECONVERGENT B0 ;  /* 0x0000000000007941 */ /* 0x000fea0003800200 */
.L_x_6:
[----:B------:R-:W0:Y:S08]  /*1100*/  LDC.64 R2, c[0x0][0x388] ;  /* 0x0000e200ff027b82 */ /* 0x000e300000000a00 */
[----:B------:R-:W1:Y:S01]  /*1110*/  LDC R0, c[0x0][0x3a0] ;  /* 0x0000e800ff007b82 */ /* 0x000e620000000800 */
[----:B0-----:R-:W-:-:S06]  /*1120*/  IMAD.WIDE R2, R6, 0x4, R2 ;  /* 0x0000000406027825 */ /* 0x001fcc00078e0202 */
[----:B------:R-:W2:Y:S01]  /*1130*/  LDG.E R3, desc[UR12][R2.64] ;  /* 0x0000000c02037981 */ /* 0x000ea2000c1e1900 */
[----:B------:R-:W0:Y:S01]  /*1140*/  S2UR UR5, SR_CgaCtaId ;  /* 0x00000000000579c3 */ /* 0x000e220000008800 */
[----:B------:R-:W-:Y:S01]  /*1150*/  UMOV UR4, 0x400 ;  /* 0x0000040000047882 */ /* 0x000fe20000000000 */
[----:B-1----:R-:W-:Y:S01]  /*1160*/  ISETP.NE.AND P0, PT, R0, RZ, PT ;  /* 0x000000ff0000720c */ /* 0x002fe20003f05270 */
[----:B------:R-:W-:-:S03]  /*1170*/  UIADD3 UR4, UPT, UPT, UR4, 0x320, URZ ;  /* 0x0000032004047890 */ /* 0x000fc6000fffe0ff */
[----:B------:R-:W-:Y:S01]  /*1180*/  ISETP.NE.OR P0, PT, R6, RZ, !P0 ;  /* 0x000000ff0600720c */ /* 0x000fe20004705670 */
[----:B0-----:R-:W-:-:S06]  /*1190*/  ULEA UR4, UR5, UR4, 0x18 ;  /* 0x0000000405047291 */ /* 0x001fcc000f8ec0ff */
[----:B------:R-:W-:Y:S01]  /*11a0*/  LEA R5, R6, UR4, 0x2 ;  /* 0x0000000406057c11 */ /* 0x000fe2000f8e10ff */
[----:B--2---:R-:W-:-:S05]  /*11b0*/  FMUL R4, R3, R4 ;  /* 0x0000000403047220 */ /* 0x004fca0000400000 */
[----:B------:R0:W-:Y:S01]  /*11c0*/  STS [R5], R4 ;  /* 0x0000000405007388 */ /* 0x0001e20000000800 */
[----:B------:R-:W-:Y:S06]  /*11d0*/  BAR.SYNC.DEFER_BLOCKING 0x0 ;  /* 0x0000000000007b1d */ /* 0x000fec0000010000 */
[----:B------:R-:W-:Y:S05]  /*11e0*/  @P0 EXIT ;  /* 0x000000000000094d */ /* 0x000fea0003800000 */
[----:B------:R-:W1:Y:S02]  /*11f0*/  LDC.64 R2, c[0x0][0x398] ;  /* 0x0000e600ff027b82 */ /* 0x000e640000000a00 */
[----:B-1----:R1:W5:Y:S01]  /*1200*/  LDG.E R19, desc[UR12][R2.64] ;  /* 0x0000000c02137981 */ /* 0x002362000c1e1900 */
[----:B0-----:R-:W-:Y:S02]  /*1210*/  IMAD R4, R0, R0, RZ ;  /* 0x0000000000047224 */ /* 0x001fe400078e02ff */
[----:B------:R-:W-:-:S03]  /*1220*/  IMAD.MOV.U32 R20, RZ, RZ, RZ ;  /* 0x000000ffff147224 */ /* 0x000fc600078e00ff */
[C---:B------:R-:W-:Y:S02]  /*1230*/  ISETP.GE.U32.AND P0, PT, R4.reuse, 0x10, PT ;  /* 0x000000100400780c */ /* 0x040fe40003f06070 */
[----:B------:R-:W-:-:S04]  /*1240*/  VIMNMX.U32 R0, PT, PT, R4, 0x1, !PT ;  /* 0x0000000104007848 */ /* 0x000fc80007fe0000 */
[----:B------:R-:W-:-:S04]  /*1250*/  LOP3.LUT R21, R0, 0xd, RZ, 0xc0, !PT ;  /* 0x0000000d00157812 */ /* 0x000fc800078ec0ff */
[----:B------:R-:W-:-:S03]  /*1260*/  ISETP.NE.AND P1, PT, R21, RZ, PT ;  /* 0x000000ff1500720c */ /* 0x000fc60003f25270 */
[----:B-1----:R-:W-:Y:S10]  /*1270*/  @!P0 BRA `(.L_x_8) ;  /* 0x00000000006c8947 */ /* 0x002ff40003800000 */
[----:B------:R-:W-:Y:S01]  /*1280*/  LOP3.LUT R20, R0, 0xfffffff0, RZ, 0xc0, !PT ;  /* 0xfffffff000147812 */ /* 0x000fe200078ec0ff */
[----:B------:R-:W-:-:S03]  /*1290*/  UIADD3 UR5, UPT, UPT, UR4, 0x20, URZ ;  /* 0x0000002004057890 */ /* 0x000fc6000fffe0ff */
[----:B------:R-:W-:-:S09]  /*12a0*/  IADD3 R22, PT, PT, -R20, RZ, RZ ;  /* 0x000000ff14167210 */ /* 0x000fd20007ffe1ff */
.L_x_9:
[----:B------:R-:W0:Y:S01]  /*12b0*/  LDS.128 R4, [UR5+-0x20] ;  /* 0xffffe005ff047984 */ /* 0x000e220008000c00 */
[----:B------:R-:W-:-:S03]  /*12c0*/  IADD3 R22, PT, PT, R22, 0x10, RZ ;  /* 0x0000001016167810 */ /* 0x000fc60007ffe0ff */
[----:B------:R-:W1:Y:S01]  /*12d0*/  LDS.128 R8, [UR5+-0x10] ;  /* 0xfffff005ff087984 */ /* 0x000e620008000c00 */
[----:B------:R-:W-:-:S03]  /*12e0*/  ISETP.NE.AND P0, PT, R22, RZ, PT ;  /* 0x000000ff1600720c */ /* 0x000fc60003f05270 */
[----:B------:R-:W2:Y:S01]  /*12f0*/  LDS.128 R12, [UR5] ;  /* 0x00000005ff0c7984 */ /* 0x000ea20008000c00 */
[----:B0----5:R-:W-:-:S03]  /*1300*/  FADD R4, R4, R19 ;  /* 0x0000001304047221 */ /* 0x021fc60000000000 */
[----:B------:R-:W0:Y:S01]  /*1310*/  LDS.128 R16, [UR5+0x10] ;  /* 0x00001005ff107984 */ /* 0x000e220008000c00 */
[----:B------:R-:W-:Y:S01]  /*1320*/  UIADD3 UR5, UPT, UPT, UR5, 0x40, URZ ;  /* 0x0000004005057890 */ /* 0x000fe2000fffe0ff */
[----:B------:R-:W-:-:S04]  /*1330*/  FADD R5, R4, R5 ;  /* 0x0000000504057221 */ /* 0x000fc80000000000 */
[----:B------:R-:W-:-:S04]  /*1340*/  FADD R6, R5, R6 ;  /* 0x0000000605067221 */ /* 0x000fc80000000000 */
[----:B------:R-:W-:-:S04]  /*1350*/  FADD R7, R6, R7 ;  /* 0x0000000706077221 */ /* 0x000fc80000000000 */
[----:B-1----:R-:W-:-:S04]  /*1360*/  FADD R8, R7, R8 ;  /* 0x0000000807087221 */ /* 0x002fc80000000000 */
[----:B------:R-:W-:-:S04]  /*1370*/  FADD R9, R8, R9 ;  /* 0x0000000908097221 */ /* 0x000fc80000000000 */
[----:B------:R-:W-:-:S04]  /*1380*/  FADD R10, R9, R10 ;  /* 0x0000000a090a7221 */ /* 0x000fc80000000000 */
[----:B------:R-:W-:-:S04]  /*1390*/  FADD R11, R10, R11 ;  /* 0x0000000b0a0b7221 */ /* 0x000fc80000000000 */
[----:B--2---:R-:W-:-:S04]  /*13a0*/  FADD R12, R11, R12 ;  /* 0x0000000c0b0c7221 */ /* 0x004fc80000000000 */
[----:B------:R-:W-:-:S04]  /*13b0*/  FADD R13, R12, R13 ;  /* 0x0000000d0c0d7221 */ /* 0x000fc80000000000 */
[----:B------:R-:W-:-:S04]  /*13c0*/  FADD R14, R13, R14 ;  /* 0x0000000e0d0e7221 */ /* 0x000fc80000000000 */
[----:B------:R-:W-:-:S04]  /*13d0*/  FADD R15, R14, R15 ;  /* 0x0000000f0e0f7221 */ /* 0x000fc80000000000 */
[----:B0-----:R-:W-:-:S04]  /*13e0*/  FADD R16, R15, R16 ;  /* 0x000000100f107221 */ /* 0x001fc80000000000 */
[----:B------:R-:W-:-:S04]  /*13f0*/  FADD R17, R16, R17 ;  /* 0x0000001110117221 */ /* 0x000fc80000000000 */
[----:B------:R-:W-:-:S04]  /*1400*/  FADD R18, R17, R18 ;  /* 0x0000001211127221 */ /* 0x000fc80000000000 */
[----:B------:R-:W-:Y:S01]  /*1410*/  FADD R19, R18, R19 ;  /* 0x0000001312137221 */ /* 0x000fe20000000000 */
[----:B------:R-:W-:Y:S06]  /*1420*/  @P0 BRA `(.L_x_9) ;  /* 0xfffffffc00a00947 */ /* 0x000fec000383ffff */
.L_x_8:
[----:B------:R-:W-:Y:S05]  /*1430*/  @!P1 BRA `(.L_x_10) ;  /* 0x00000000007c9947 */ /* 0x000fea0003800000 */
[----:B------:R-:W-:Y:S02]  /*1440*/  ISETP.GE.U32.AND P0, PT, R21, 0x8, PT ;  /* 0x000000081500780c */ /* 0x000fe40003f06070 */
[----:B------:R-:W-:-:S04]  /*1450*/  LOP3.LUT R13, R0, 0x5, RZ, 0xc0, !PT ;  /* 0x00000005000d7812 */ /* 0x000fc800078ec0ff */
[----:B------:R-:W-:-:S07]  /*1460*/  ISETP.NE.AND P1, PT, R13, RZ, PT ;  /* 0x000000ff0d00720c */ /* 0x000fce0003f25270 */
[----:B------:R-:W-:Y:S06]  /*1470*/  @!P0 BRA `(.L_x_11) ;  /* 0x0000000000308947 */ /* 0x000fec0003800000 */
[C---:B------:R-:W-:Y:S02]  /*1480*/  LEA R12, R20.reuse, UR4, 0x2 ;  /* 0x00000004140c7c11 */ /* 0x040fe4000f8e10ff */
[----:B------:R-:W-:-:S03]  /*1490*/  IADD3 R20, PT, PT, R20, 0x8, RZ ;  /* 0x0000000814147810 */ /* 0x000fc60007ffe0ff */
[----:B------:R-:W0:Y:S04]  /*14a0*/  LDS.128 R4, [R12] ;  /* 0x000000000c047984 */ /* 0x000e280000000c00 */
[----:B------:R-:W1:Y:S01]  /*14b0*/  LDS.128 R8, [R12+0x10] ;  /* 0x000010000c087984 */ /* 0x000e620000000c00 */
[----:B0----5:R-:W-:-:S04]  /*14c0*/  FADD R4, R19, R4 ;  /* 0x0000000413047221 */ /* 0x021fc80000000000 */
[----:B------:R-:W-:-:S04]  /*14d0*/  FADD R5, R4, R5 ;  /* 0x0000000504057221 */ /* 0x000fc80000000000 */
[----:B------:R-:W-:-:S04]  /*14e0*/  FADD R6, R5, R6 ;  /* 0x0000000605067221 */ /* 0x000fc80000000000 */
[----:B------:R-:W-:-:S04]  /*14f0*/  FADD R7, R6, R7 ;  /* 0x0000000706077221 */ /* 0x000fc80000000000 */
[----:B-1----:R-:W-:-:S04]  /*1500*/  FADD R8, R7, R8 ;  /* 0x0000000807087221 */ /* 0x002fc80000000000 */
[----:B------:R-:W-:-:S04]  /*1510*/  FADD R9, R8, R9 ;  /* 0x0000000908097221 */ /* 0x000fc80000000000 */
[----:B------:R-:W-:-:S04]  /*1520*/  FADD R10, R9, R10 ;  /* 0x0000000a090a7221 */ /* 0x000fc80000000000 */
[----:B------:R-:W-:-:S07]  /*1530*/  FADD R19, R10, R11 ;  /* 0x0000000b0a137221 */ /* 0x000fce0000000000 */
.L_x_11:
[----:B------:R-:W-:Y:S05]  /*1540*/  @!P1 BRA `(.L_x_10) ;  /* 0x0000000000389947 */ /* 0x000fea0003800000 */
[----:B------:R-:W-:Y:S02]  /*1550*/  ISETP.GE.U32.AND P0, PT, R13, 0x4, PT ;  /* 0x000000040d00780c */ /* 0x000fe40003f06070 */
[----:B------:R-:W-:-:S04]  /*1560*/  LOP3.LUT R0, R0, 0x1, RZ, 0xc0, !PT ;  /* 0x0000000100007812 */ /* 0x000fc800078ec0ff */
[----:B------:R-:W-:-:S07]  /*1570*/  ISETP.NE.U32.AND P1, PT, R0, 0x1, PT ;  /* 0x000000010000780c */ /* 0x000fce0003f25070 */
[----:B------:R-:W-:Y:S06]  /*1580*/  @!P0 BRA `(.L_x_12) ;  /* 0x00000000001c8947 */ /* 0x000fec0003800000 */
[C---:B------:R-:W-:Y:S02]  /*1590*/  LEA R4, R20.reuse, UR4, 0x2 ;  /* 0x0000000414047c11 */ /* 0x040fe4000f8e10ff */
[----:B------:R-:W-:-:S04]  /*15a0*/  IADD3 R20, PT, PT, R20, 0x4, RZ ;  /* 0x0000000414147810 */ /* 0x000fc80007ffe0ff */
[----:B------:R-:W0:Y:S02]  /*15b0*/  LDS.128 R4, [R4] ;  /* 0x0000000004047984 */ /* 0x000e240000000c00 */
[----:B0----5:R-:W-:-:S04]  /*15c0*/  FADD R0, R19, R4 ;  /* 0x0000000413007221 */ /* 0x021fc80000000000 */
[----:B------:R-:W-:-:S04]  /*15d0*/  FADD R5, R0, R5 ;  /* 0x0000000500057221 */ /* 0x000fc80000000000 */
[----:B------:R-:W-:-:S04]  /*15e0*/  FADD R6, R5, R6 ;  /* 0x0000000605067221 */ /* 0x000fc80000000000 */
[----:B------:R-:W-:-:S07]  /*15f0*/  FADD R19, R6, R7 ;  /* 0x0000000706137221 */ /* 0x000fce0000000000 */
.L_x_12:
[----:B------:R-:W-:-:S06]  /*1600*/  @!P1 LEA R20, R20, UR4, 0x2 ;  /* 0x0000000414149c11 */ /* 0x000fcc000f8e10ff */
[----:B------:R-:W0:Y:S02]  /*1610*/  @!P1 LDS R20, [R20] ;  /* 0x0000000014149984 */ /* 0x000e240000000800 */
[----:B0----5:R-:W-:-:S07]  /*1620*/  @!P1 FADD R19, R19, R20 ;  /* 0x0000001413139221 */ /* 0x021fce0000000000 */
.L_x_10:
[----:B-----5:R-:W-:Y:S01]  /*1630*/  STG.E desc[UR12][R2.64], R19 ;  /* 0x0000001302007986 */ /* 0x020fe2000c10190c */
[----:B------:R-:W-:Y:S05]  /*1640*/  EXIT ;  /* 0x000000000000794d */ /* 0x000fea0003800000 */
        .weak           $__internal_0_$__cuda_sm3x_div_rn_noftz_f32_slowpath
        .type           $__internal_0_$__cuda_sm3x_div_rn_noftz_f32_slowpath,@function
        .size           $__internal_0_$__cuda_sm3x_div_rn_noftz_f32_slowpath,(.L_x_25 - $__internal_0_$__cuda_sm3x_div_rn_noftz_f32_slowpath)
$__internal_0_$__cuda_sm3x_div_rn_noftz_f32_slowpath:
[----:B------:R-:W-:Y:S01]  /*1650*/  SHF.R.U32.HI R4, RZ, 0x17, R8 ;  /* 0x00000017ff047819 */ /* 0x000fe20000011608 */
[----:B------:R-:W-:Y:S01]  /*1660*/  BSSY.RECONVERGENT B1, `(.L_x_13) ;  /* 0x0000064000017945 */ /* 0x000fe20003800200 */
[----:B------:R-:W-:Y:S02]  /*1670*/  SHF.R.U32.HI R3, RZ, 0x17, R0 ;  /* 0x00000017ff037819 */ /* 0x000fe40000011600 */
[----:B------:R-:W-:Y:S02]  /*1680*/  LOP3.LUT R13, R4, 0xff, RZ, 0xc0, !PT ;  /* 0x000000ff040d7812 */ /* 0x000fe400078ec0ff */
[----:B------:R-:W-:Y:S02]  /*1690*/  LOP3.LUT R4, R3, 0xff, RZ, 0xc0, !PT ;  /* 0x000000ff03047812 */ /* 0x000fe400078ec0ff */
[----:B------:R-:W-:Y:S01]  /*16a0*/  MOV R5, R0 ;  /* 0x0000000000057202 */ /* 0x000fe20000000f00 */
[----:B------:R-:W-:Y:S01]  /*16b0*/  VIADD R10, R13, 0xffffffff ;  /* 0xffffffff0d0a7836 */ /* 0x000fe20000000000 */
[----:B------:R-:W-:-:S04]  /*16c0*/  IADD3 R9, PT, PT, R4, -0x1, RZ ;  /* 0xffffffff04097810 */ /* 0x000fc80007ffe0ff */
[----:B------:R-:W-:-:S04]  /*16d0*/  ISETP.GT.U32.AND P0, PT, R10, 0xfd, PT ;  /* 0x000000fd0a00780c */ /* 0x000fc80003f04070 */
[----:B------:R-:W-:-:S13]  /*16e0*/  ISETP.GT.U32.OR P0, PT, R9, 0xfd, P0 ;  /* 0x000000fd0900780c */ /* 0x000fda0000704470 */
[----:B------:R-:W-:Y:S01]  /*16f0*/  @!P0 MOV R7, RZ ;  /* 0x000000ff00078202 */ /* 0x000fe20000000f00 */
[----:B------:R-:W-:Y:S06]  /*1700*/  @!P0 BRA `(.L_x_14) ;  /* 0x0000000000608947 */ /* 0x000fec0003800000 */
[----:B------:R-:W-:Y:S02]  /*1710*/  FSETP.GTU.FTZ.AND P0, PT, |R0|, +INF , PT ;  /* 0x7f8000000000780b */ /* 0x000fe40003f1c200 */
[----:B------:R-:W-:Y:S02]  /*1720*/  FSETP.GTU.FTZ.AND P1, PT, |R8|, +INF , PT ;  /* 0x7f8000000800780b */ /* 0x000fe40003f3c200 */
[----:B------:R-:W-:Y:S02]  /*1730*/  MOV R3, R8 ;  /* 0x0000000800037202 */ /* 0x000fe40000000f00 */
[----:B------:R-:W-:-:S13]  /*1740*/  PLOP3.LUT P0, PT, P0, P1, PT, 0xf8, 0x8f ;  /* 0x00000000008f781c */ /* 0x000fda0000703f70 */
[----:B------:R-:W-:Y:S05]  /*1750*/  @P0 BRA `(.L_x_15) ;  /* 0x00000004004c0947 */ /* 0x000fea0003800000 */
[----:B------:R-:W-:-:S13]  /*1760*/  LOP3.LUT P0, RZ, R8, 0x7fffffff, R5, 0xc8, !PT ;  /* 0x7fffffff08ff7812 */ /* 0x000fda000780c805 */
[----:B------:R-:W-:Y:S05]  /*1770*/  @!P0 BRA `(.L_x_16) ;  /* 0x00000004003c8947 */ /* 0x000fea0003800000 */
[C---:B------:R-:W-:Y:S02]  /*1780*/  FSETP.NEU.FTZ.AND P1, PT, |R0|.reuse, +INF , PT ;  /* 0x7f8000000000780b */ /* 0x040fe40003f3d200 */
[----:B------:R-:W-:Y:S02]  /*1790*/  FSETP.NEU.FTZ.AND P2, PT, |R3|, +INF , PT ;  /* 0x7f8000000300780b */ /* 0x000fe40003f5d200 */
[----:B------:R-:W-:-:S11]  /*17a0*/  FSETP.NEU.FTZ.AND P0, PT, |R0|, +INF , PT ;  /* 0x7f8000000000780b */ /* 0x000fd60003f1d200 */
[----:B------:R-:W-:Y:S05]  /*17b0*/  @!P2 BRA !P1, `(.L_x_16) ;  /* 0x00000004002ca947 */ /* 0x000fea0004800000 */
[----:B------:R-:W-:-:S04]  /*17c0*/  LOP3.LUT P1, RZ, R5, 0x7fffffff, RZ, 0xc0, !PT ;  /* 0x7fffffff05ff7812 */ /* 0x000fc8000782c0ff */
[----:B------:R-:W-:-:S13]  /*17d0*/  PLOP3.LUT P1, PT, P2, P1, PT, 0x2f, 0xf2 ;  /* 0x0000000000f2781c */ /* 0x000fda0001722577 */
[----:B------:R-:W-:Y:S05]  /*17e0*/  @P1 BRA `(.L_x_17) ;  /* 0x0000000400181947 */ /* 0x000fea0003800000 */
[----:B------:R-:W-:-:S04]  /*17f0*/  LOP3.LUT P1, RZ, R8, 0x7fffffff, RZ, 0xc0, !PT ;  /* 0x7fffffff08ff7812 */ /* 0x000fc8000782c0ff */
[----:B------:R-:W-:-:S13]  /*1800*/  PLOP3.LUT P0, PT, P0, P1, PT, 0x2f, 0xf2 ;  /* 0x0000000000f2781c */ /* 0x000fda0000702577 */
[----:B------:R-:W-:Y:S05]  /*1810*/  @P0 BRA `(.L_x_18) ;  /* 0x0000000400000947 */ /* 0x000fea0003800000 */
[----:B------:R-:W-:Y:S02]  /*1820*/  ISETP.GE.AND P0, PT, R9, RZ, PT ;  /* 0x000000ff0900720c */ /* 0x000fe40003f06270 */
[----:B------:R-:W-:-:S11]  /*1830*/  ISETP.GE.AND P1, PT, R10, RZ, PT ;  /* 0x000000ff0a00720c */ /* 0x000fd60003f26270 */
[----:B------:R-:W-:Y:S01]  /*1840*/  @P0 MOV R7, RZ ;  /* 0x000000ff00070202 */ /* 0x000fe20000000f00 */
[----:B------:R-:W-:Y:S02]  /*1850*/  @!P0 IMAD.MOV.U32 R7, RZ, RZ, -0x40 ;  /* 0xffffffc0ff078424 */ /* 0x000fe400078e00ff */
[----:B------:R-:W-:Y:S01]  /*1860*/  @!P0 FFMA R5, R0, 1.84467440737095516160e+19, RZ ;  /* 0x5f80000000058823 */ /* 0x000fe200000000ff */
[----:B------:R-:W-:Y:S02]  /*1870*/  @!P1 FFMA R8, R3, 1.84467440737095516160e+19, RZ ;  /* 0x5f80000003089823 */ /* 0x000fe400000000ff */
[----:B------:R-:W-:-:S07]  /*1880*/  @!P1 IADD3 R7, PT, PT, R7, 0x40, RZ ;  /* 0x0000004007079810 */ /* 0x000fce0007ffe0ff */
.L_x_14:
[----:B------:R-:W-:Y:S01]  /*1890*/  LEA R3, R13, 0xc0800000, 0x17 ;  /* 0xc08000000d037811 */ /* 0x000fe200078eb8ff */
[----:B------:R-:W-:Y:S01]  /*18a0*/  BSSY.RECONVERGENT B2, `(.L_x_19) ;  /* 0x0000036000027945 */ /* 0x000fe20003800200 */
[----:B------:R-:W-:Y:S02]  /*18b0*/  IADD3 R4, PT, PT, R4, -0x7f, RZ ;  /* 0xffffff8104047810 */ /* 0x000fe40007ffe0ff */
[----:B------:R-:W-:-:S03]  /*18c0*/  IADD3 R3, PT, PT, -R3, R8, RZ ;  /* 0x0000000803037210 */ /* 0x000fc60007ffe1ff */
[C---:B------:R-:W-:Y:S01]  /*18d0*/  IMAD R0, R4.reuse, -0x800000, R5 ;  /* 0xff80000004007824 */ /* 0x040fe200078e0205 */
[----:B------:R-:W0:Y:S01]  /*18e0*/  MUFU.RCP R8, R3 ;  /* 0x0000000300087308 */ /* 0x000e220000001000 */
[----:B------:R-:W-:Y:S01]  /*18f0*/  FADD.FTZ R9, -R3, -RZ ;  /* 0x800000ff03097221 */ /* 0x000fe20000010100 */
[----:B------:R-:W-:-:S04]  /*1900*/  IADD3 R4, PT, PT, R4, 0x7f, -R13 ;  /* 0x0000007f04047810 */ /* 0x000fc80007ffe80d */
[----:B------:R-:W-:Y:S01]  /*1910*/  IADD3 R4, PT, PT, R4, R7, RZ ;  /* 0x0000000704047210 */ /* 0x000fe20007ffe0ff */
[----:B0-----:R-:W-:-:S04]  /*1920*/  FFMA R11, R8, R9, 1 ;  /* 0x3f800000080b7423 */ /* 0x001fc80000000009 */
[----:B------:R-:W-:-:S04]  /*1930*/  FFMA R10, R8, R11, R8 ;  /* 0x0000000b080a7223 */ /* 0x000fc80000000008 */
[----:B------:R-:W-:-:S04]  /*1940*/  FFMA R5, R0, R10, RZ ;  /* 0x0000000a00057223 */ /* 0x000fc800000000ff */
[----:B------:R-:W-:-:S04]  /*1950*/  FFMA R8, R9, R5, R0 ;  /* 0x0000000509087223 */ /* 0x000fc80000000000 */
[----:B------:R-:W-:-:S04]  /*1960*/  FFMA R11, R10, R8, R5 ;  /* 0x000000080a0b7223 */ /* 0x000fc80000000005 */
[----:B------:R-:W-:-:S04]  /*1970*/  FFMA R8, R9, R11, R0 ;  /* 0x0000000b09087223 */ /* 0x000fc80000000000 */
[----:B------:R-:W-:-:S05]  /*1980*/  FFMA R0, R10, R8, R11 ;  /* 0x000000080a007223 */ /* 0x000fca000000000b */
[----:B------:R-:W-:-:S04]  /*1990*/  SHF.R.U32.HI R3, RZ, 0x17, R0 ;  /* 0x00000017ff037819 */ /* 0x000fc80000011600 */
[----:B------:R-:W-:-:S04]  /*19a0*/  LOP3.LUT R3, R3, 0xff, RZ, 0xc0, !PT ;  /* 0x000000ff03037812 */ /* 0x000fc800078ec0ff */
[----:B------:R-:W-:-:S05]  /*19b0*/  IADD3 R7, PT, PT, R3, R4, RZ ;  /* 0x0000000403077210 */ /* 0x000fca0007ffe0ff */
[----:B------:R-:W-:-:S05]  /*19c0*/  VIADD R3, R7, 0xffffffff ;  /* 0xffffffff07037836 */ /* 0x000fca0000000000 */
[----:B------:R-:W-:-:S13]  /*19d0*/  ISETP.GE.U32.AND P0, PT, R3, 0xfe, PT ;  /* 0x000000fe0300780c */ /* 0x000fda0003f06070 */
[----:B------:R-:W-:Y:S05]  /*19e0*/  @!P0 BRA `(.L_x_20) ;  /* 0x0000000000808947 */ /* 0x000fea0003800000 */
[----:B------:R-:W-:-:S13]  /*19f0*/  ISETP.GT.AND P0, PT, R7, 0xfe, PT ;  /* 0x000000fe0700780c */ /* 0x000fda0003f04270 */
[----:B------:R-:W-:Y:S05]  /*1a00*/  @P0 BRA `(.L_x_21) ;  /* 0x00000000006c0947 */ /* 0x000fea0003800000 */
[----:B------:R-:W-:-:S13]  /*1a10*/  ISETP.GE.AND P0, PT, R7, 0x1, PT ;  /* 0x000000010700780c */ /* 0x000fda0003f06270 */
[----:B------:R-:W-:Y:S05]  /*1a20*/  @P0 BRA `(.L_x_22) ;  /* 0x0000000000740947 */ /* 0x000fea0003800000 */
[----:B------:R-:W-:Y:S02]  /*1a30*/  ISETP.GE.AND P0, PT, R7, -0x18, PT ;  /* 0xffffffe80700780c */ /* 0x000fe40003f06270 */
[----:B------:R-:W-:-:S11]  /*1a40*/  LOP3.LUT R0, R0, 0x80000000, RZ, 0xc0, !PT ;  /* 0x8000000000007812 */ /* 0x000fd600078ec0ff */
[----:B------:R-:W-:Y:S05]  /*1a50*/  @!P0 BRA `(.L_x_22) ;  /* 0x0000000000688947 */ /* 0x000fea0003800000 */
[CCC-:B------:R-:W-:Y:S01]  /*1a60*/  FFMA.RZ R3, R10.reuse, R8.reuse, R11.reuse ;  /* 0x000000080a037223 */ /* 0x1c0fe2000000c00b */
[CCC-:B------:R-:W-:Y:S01]  /*1a70*/  FFMA.RM R4, R10.reuse, R8.reuse, R11.reuse ;  /* 0x000000080a047223 */ /* 0x1c0fe2000000400b */
[C---:B------:R-:W-:Y:S02]  /*1a80*/  ISETP.NE.AND P2, PT, R7.reuse, RZ, PT ;  /* 0x000000ff0700720c */ /* 0x040fe40003f45270 */
[----:B------:R-:W-:Y:S02]  /*1a90*/  ISETP.NE.AND P1, PT, R7, RZ, PT ;  /* 0x000000ff0700720c */ /* 0x000fe40003f25270 */
[----:B------:R-:W-:Y:S01]  /*1aa0*/  LOP3.LUT R5, R3, 0x7fffff, RZ, 0xc0, !PT ;  /* 0x007fffff03057812 */ /* 0x000fe200078ec0ff */
[----:B------:R-:W-:Y:S01]  /*1ab0*/  FFMA.RP R3, R10, R8, R11 ;  /* 0x000000080a037223 */ /* 0x000fe2000000800b */
[----:B------:R-:W-:Y:S02]  /*1ac0*/  IADD3 R8, PT, PT, R7, 0x20, RZ ;  /* 0x0000002007087810 */ /* 0x000fe40007ffe0ff */
[----:B------:R-:W-:-:S02]  /*1ad0*/  LOP3.LUT R5, R5, 0x800000, RZ, 0xfc, !PT ;  /* 0x0080000005057812 */ /* 0x000fc400078efcff */
[----:B------:R-:W-:Y:S02]  /*1ae0*/  IADD3 R7, PT, PT, -R7, RZ, RZ ;  /* 0x000000ff07077210 */ /* 0x000fe40007ffe1ff */
[----:B------:R-:W-:Y:S02]  /*1af0*/  SHF.L.U32 R8, R5, R8, RZ ;  /* 0x0000000805087219 */ /* 0x000fe400000006ff */
[----:B------:R-:W-:Y:S02]  /*1b00*/  FSETP.NEU.FTZ.AND P0, PT, R3, R4, PT ;  /* 0x000000040300720b */ /* 0x000fe40003f1d000 */
[----:B------:R-:W-:Y:S02]  /*1b10*/  SEL R4, R7, RZ, P2 ;  /* 0x000000ff07047207 */ /* 0x000fe40001000000 */
[----:B------:R-:W-:Y:S02]  /*1b20*/  ISETP.NE.AND P1, PT, R8, RZ, P1 ;  /* 0x000000ff0800720c */ /* 0x000fe40000f25270 */
[----:B------:R-:W-:-:S02]  /*1b30*/  SHF.R.U32.HI R4, RZ, R4, R5 ;  /* 0x00000004ff047219 */ /* 0x000fc40000011605 */
[----:B------:R-:W-:Y:S02]  /*1b40*/  PLOP3.LUT P0, PT, P0, P1, PT, 0xf8, 0x8f ;  /* 0x00000000008f781c */ /* 0x000fe40000703f70 */
[----:B------:R-:W-:Y:S02]  /*1b50*/  SHF.R.U32.HI R8, RZ, 0x1, R4 ;  /* 0x00000001ff087819 */ /* 0x000fe40000011604 */
[----:B------:R-:W-:-:S04]  /*1b60*/  SEL R3, RZ, 0x1, !P0 ;  /* 0x00000001ff037807 */ /* 0x000fc80004000000 */
[----:B------:R-:W-:-:S04]  /*1b70*/  LOP3.LUT R3, R3, 0x1, R8, 0xf8, !PT ;  /* 0x0000000103037812 */ /* 0x000fc800078ef808 */
[----:B------:R-:W-:-:S04]  /*1b80*/  LOP3.LUT R3, R3, R4, RZ, 0xc0, !PT ;  /* 0x0000000403037212 */ /* 0x000fc800078ec0ff */
[----:B------:R-:W-:-:S04]  /*1b90*/  IADD3 R3, PT, PT, R8, R3, RZ ;  /* 0x0000000308037210 */ /* 0x000fc80007ffe0ff */
[----:B------:R-:W-:Y:S01]  /*1ba0*/  LOP3.LUT R0, R3, R0, RZ, 0xfc, !PT ;  /* 0x0000000003007212 */ /* 0x000fe200078efcff */
[----:B------:R-:W-:Y:S06]  /*1bb0*/  BRA `(.L_x_22) ;  /* 0x0000000000107947 */ /* 0x000fec0003800000 */
.L_x_21:
[----:B------:R-:W-:-:S04]  /*1bc0*/  LOP3.LUT R0, R0, 0x80000000, RZ, 0xc0, !PT ;  /* 0x8000000000007812 */ /* 0x000fc800078ec0ff */
[----:B------:R-:W-:Y:S01]  /*1bd0*/  LOP3.LUT R0, R0, 0x7f800000, RZ, 0xfc, !PT ;  /* 0x7f80000000007812 */ /* 0x000fe200078efcff */
[----:B------:R-:W-:Y:S06]  /*1be0*/  BRA `(.L_x_22) ;  /* 0x0000000000047947 */ /* 0x000fec0003800000 */
.L_x_20:
[----:B------:R-:W-:-:S07]  /*1bf0*/  LEA R0, R4, R0, 0x17 ;  /* 0x0000000004007211 */ /* 0x000fce00078eb8ff */
.L_x_22:
[----:B------:R-:W-:Y:S05]  /*1c00*/  BSYNC.RECONVERGENT B2 ;  /* 0x0000000000027941 */ /* 0x000fea0003800200 */
.L_x_19:
[----:B------:R-:W-:Y:S05]  /*1c10*/  BRA `(.L_x_23) ;  /* 0x0000000000207947 */ /* 0x000fea0003800000 */
.L_x_18:
[----:B------:R-:W-:-:S04]  /*1c20*/  LOP3.LUT R0, R8, 0x80000000, R5, 0x48, !PT ;  /* 0x8000000008007812 */ /* 0x000fc800078e4805 */
[----:B------:R-:W-:Y:S01]  /*1c30*/  LOP3.LUT R0, R0, 0x7f800000, RZ, 0xfc, !PT ;  /* 0x7f80000000007812 */ /* 0x000fe200078efcff */
[----:B------:R-:W-:Y:S06]  /*1c40*/  BRA `(.L_x_23) ;  /* 0x0000000000147947 */ /* 0x000fec0003800000 */
.L_x_17:
[----:B------:R-:W-:Y:S01]  /*1c50*/  LOP3.LUT R0, R8, 0x80000000, R5, 0x48, !PT ;  /* 0x8000000008007812 */ /* 0x000fe200078e4805 */
[----:B------:R-:W-:Y:S06]  /*1c60*/  BRA `(.L_x_23) ;  /* 0x00000000000c7947 */ /* 0x000fec0003800000 */
.L_x_16:
[----:B------:R-:W0:Y:S01]  /*1c70*/  MUFU.RSQ R0, -QNAN ;  /* 0xffc0000000007908 */ /* 0x000e220000001400 */
[----:B------:R-:W-:Y:S05]  /*1c80*/  BRA `(.L_x_23) ;  /* 0x0000000000047947 */ /* 0x000fea0003800000 */
.L_x_15:
[----:B------:R-:W-:-:S07]  /*1c90*/  FADD.FTZ R0, R0, R3 ;  /* 0x0000000300007221 */ /* 0x000fce0000010000 */
.L_x_23:
[----:B------:R-:W-:Y:S05]  /*1ca0*/  BSYNC.RECONVERGENT B1 ;  /* 0x0000000000017941 */ /* 0x000fea0003800200 */
.L_x_13:
[----:B------:R-:W-:-:S04]  /*1cb0*/  HFMA2 R3, -RZ, RZ, 0, 0 ;  /* 0x00000000ff037431 */ /* 0x000fc800000001ff */
[----:B0-----:R-:W-:Y:S05]  /*1cc0*/  RET.REL.NODEC R2 `(_Z11interpolatePfS_fS_i) ;  /* 0xffffffe002cc7950 */ /* 0x001fea0003c3ffff */
.L_x_24:
[----:B------:R-:W-:-:S00]  /*1cd0*/  BRA `(.L_x_24) ;  /* 0xfffffffc00fc7947 */ /* 0x000fc0000383ffff */
[----:B------:R-:W-:-:S00]  /*1ce0*/  NOP ;  /* 0x0000000000007918 */ /* 0x000fc00000000000 */
        /* <DEDUP_REMOVED lines=9> */
.L_x_25:


//--------------------- .nv.shared._Z11interpolatePfS_fS_i --------------------------
	.section	.nv.shared._Z11interpolatePfS_fS_i,"aw",@nobits
	.sectionflags	@""
	.align	4
.nv.shared._Z11interpolatePfS_fS_i:
	.zero		2224


//--------------------- .nv.shared.reserved.0     --------------------------
	.section	.nv.shared.reserved.0,"aw",@nobits
	.weak		__nv_reservedSMEM_offset_0_alias
	.size		__nv_reservedSMEM_offset_0_alias, 0, 64
	.other		__nv_reservedSMEM_offset_0_alias,@"STO_CUDA_RESERVED_SHARED STV_DEFAULT"
__nv_reservedSMEM_offset_0_alias:
	.zero		0
	.zero		64


//--------------------- .nv.constant0._Z11interpolatePfS_fS_i --------------------------
	.section	.nv.constant0._Z11interpolatePfS_fS_i,"a",@progbits
	.sectionflags	@""
	.align	4
.nv.constant0._Z11interpolatePfS_fS_i:
	.zero		932


//--------------------- SYMBOLS --------------------------

	.type		.nv.reservedSmem.offset0,@object
	.size		.nv.reservedSmem.offset0,0x4
	.type		.nv.reservedSmem.cap,@object
	.size		.nv.reservedSmem.cap,0x4
